//
// Generated by NVIDIA NVVM Compiler
//
// Compiler Build ID: CL-36424714
// Cuda compilation tools, release 13.0, V13.0.88
// Based on NVVM 20.0.0
//

.version 9.0
.target sm_100
.address_size 64

.extern .func  (.param .b64 func_retval0) malloc
(
	.param .b64 malloc_param_0
)
;
.global .align 4 .b8 precalc_xorwow_matrix[102400];
.global .align 4 .b8 precalc_xorwow_offset_matrix[102400];
.global .align 4 .b8 mrg32k3aM1[2304];
.global .align 4 .b8 mrg32k3aM2[2304];
.global .align 4 .b8 mrg32k3aM1SubSeq[2016];
.global .align 4 .b8 mrg32k3aM2SubSeq[2016];
.global .align 4 .b8 mrg32k3aM1Seq[2304];
.global .align 4 .b8 mrg32k3aM2Seq[2304];
.const .align 8 .b8 __cr_lgamma_table[72];

.func _Z12makePasswordPcS_iiiS_(
	.param .b64 _Z12makePasswordPcS_iiiS__param_0,
	.param .b64 _Z12makePasswordPcS_iiiS__param_1,
	.param .b32 _Z12makePasswordPcS_iiiS__param_2,
	.param .b32 _Z12makePasswordPcS_iiiS__param_3,
	.param .b32 _Z12makePasswordPcS_iiiS__param_4,
	.param .b64 _Z12makePasswordPcS_iiiS__param_5
)
{
	.reg .pred 	%p<99>;
	.reg .b16 	%rs<36>;
	.reg .b32 	%r<360>;
	.reg .b64 	%rd<42>;

	ld.param.u64 	%rd15, [_Z12makePasswordPcS_iiiS__param_0];
	ld.param.u64 	%rd16, [_Z12makePasswordPcS_iiiS__param_1];
	ld.param.u32 	%r315, [_Z12makePasswordPcS_iiiS__param_2];
	ld.param.u32 	%r359, [_Z12makePasswordPcS_iiiS__param_3];
	ld.param.u32 	%r127, [_Z12makePasswordPcS_iiiS__param_4];
	ld.param.u64 	%rd41, [_Z12makePasswordPcS_iiiS__param_5];
	cvta.to.global.u64 	%rd1, %rd15;
	cvta.to.local.u64 	%rd40, %rd16;
	mul.lo.s32 	%r1, %r127, %r127;
	add.s32 	%r2, %r127, -1;
	and.b32  	%r3, %r127, 3;
	and.b32  	%r4, %r127, 2147483644;
$L__BB0_1:
	div.s32 	%r8, %r315, %r127;
	mul.lo.s32 	%r128, %r8, %r127;
	sub.s32 	%r7, %r315, %r128;
	setp.eq.s32 	%p1, %r359, 0;
	@%p1 bra 	$L__BB0_8;
	setp.lt.s32 	%p2, %r127, 1;
	mov.b32 	%r357, 0;
	mov.u32 	%r358, %r357;
	mov.u32 	%r359, %r357;
	@%p2 bra 	$L__BB0_72;
	setp.lt.u32 	%p3, %r2, 3;
	ld.local.u8 	%rs1, [%rd40];
	mov.b32 	%r350, 0;
	mov.u32 	%r358, %r350;
	mov.u32 	%r357, %r350;
	@%p3 bra 	$L__BB0_46;
	mov.b32 	%r328, 0;
	mov.u32 	%r358, %r328;
	mov.u32 	%r357, %r328;
$L__BB0_5:
	add.s32 	%r45, %r328, %r128;
	cvt.s64.s32 	%rd17, %r45;
	add.s64 	%rd8, %rd1, %rd17;
	ld.global.u8 	%rs3, [%rd8];
	setp.ne.s16 	%p4, %rs1, %rs3;
	@%p4 bra 	$L__BB0_33;
	setp.ge.s32 	%p5, %r45, %r315;
	@%p5 bra 	$L__BB0_32;
	add.s32 	%r139, %r45, -1;
	div.s32 	%r140, %r139, %r127;
	setp.lt.s32 	%p8, %r140, %r8;
	setp.eq.s32 	%p9, %r45, 0;
	selp.b32 	%r141, %r127, 0, %p8;
	selp.b32 	%r142, %r127, %r141, %p9;
	add.s32 	%r357, %r142, %r139;
	add.s32 	%r144, %r357, -1;
	div.s32 	%r145, %r144, %r127;
	setp.lt.s32 	%p10, %r145, %r8;
	setp.eq.s32 	%p11, %r357, 0;
	selp.b32 	%r146, %r127, 0, %p11;
	selp.b32 	%r147, %r127, %r146, %p10;
	add.s32 	%r358, %r147, %r144;
	bra.uni 	$L__BB0_33;
$L__BB0_8:
	setp.lt.s32 	%p64, %r127, 1;
	mov.b32 	%r359, 1;
	mov.b32 	%r357, 0;
	mov.u32 	%r358, %r357;
	@%p64 bra 	$L__BB0_72;
	setp.lt.u32 	%p65, %r2, 3;
	ld.local.u8 	%rs2, [%rd40];
	mov.b32 	%r341, 0;
	mov.u32 	%r358, %r341;
	mov.u32 	%r357, %r341;
	@%p65 bra 	$L__BB0_28;
	mov.b32 	%r317, 0;
	mov.u32 	%r358, %r317;
	mov.u32 	%r357, %r317;
$L__BB0_11:
	mad.lo.s32 	%r13, %r317, %r127, %r7;
	cvt.s64.s32 	%rd23, %r13;
	add.s64 	%rd5, %rd1, %rd23;
	ld.global.u8 	%rs17, [%rd5];
	setp.ne.s16 	%p66, %rs2, %rs17;
	@%p66 bra 	$L__BB0_15;
	setp.ge.s32 	%p67, %r13, %r315;
	@%p67 bra 	$L__BB0_14;
	sub.s32 	%r248, %r13, %r127;
	shr.s32 	%r249, %r248, 31;
	and.b32  	%r250, %r249, %r1;
	add.s32 	%r357, %r250, %r248;
	sub.s32 	%r251, %r357, %r127;
	shr.s32 	%r252, %r251, 31;
	and.b32  	%r253, %r252, %r1;
	add.s32 	%r358, %r253, %r251;
	bra.uni 	$L__BB0_15;
$L__BB0_14:
	add.s32 	%r244, %r13, %r127;
	setp.lt.s32 	%p68, %r244, %r1;
	selp.b32 	%r245, 0, %r1, %p68;
	sub.s32 	%r357, %r244, %r245;
	add.s32 	%r246, %r357, %r127;
	setp.lt.s32 	%p69, %r246, %r1;
	selp.b32 	%r247, 0, %r1, %p69;
	sub.s32 	%r358, %r246, %r247;
$L__BB0_15:
	add.s32 	%r20, %r13, %r127;
	cvt.u64.u32 	%rd24, %r127;
	add.s64 	%rd6, %rd5, %rd24;
	ld.global.u8 	%rs19, [%rd6];
	setp.ne.s16 	%p70, %rs2, %rs19;
	@%p70 bra 	$L__BB0_19;
	setp.lt.s32 	%p71, %r20, %r315;
	@%p71 bra 	$L__BB0_18;
	add.s32 	%r254, %r20, %r127;
	setp.lt.s32 	%p72, %r254, %r1;
	selp.b32 	%r255, 0, %r1, %p72;
	sub.s32 	%r357, %r254, %r255;
	add.s32 	%r256, %r357, %r127;
	setp.lt.s32 	%p73, %r256, %r1;
	selp.b32 	%r257, 0, %r1, %p73;
	sub.s32 	%r358, %r256, %r257;
	bra.uni 	$L__BB0_19;
$L__BB0_18:
	shr.s32 	%r258, %r13, 31;
	and.b32  	%r259, %r258, %r1;
	add.s32 	%r357, %r259, %r13;
	sub.s32 	%r260, %r357, %r127;
	shr.s32 	%r261, %r260, 31;
	and.b32  	%r262, %r261, %r1;
	add.s32 	%r358, %r262, %r260;
$L__BB0_19:
	add.s32 	%r27, %r20, %r127;
	add.s64 	%rd7, %rd6, %rd24;
	ld.global.u8 	%rs21, [%rd7];
	setp.ne.s16 	%p74, %rs2, %rs21;
	@%p74 bra 	$L__BB0_23;
	setp.lt.s32 	%p75, %r27, %r315;
	@%p75 bra 	$L__BB0_22;
	add.s32 	%r263, %r27, %r127;
	setp.lt.s32 	%p76, %r263, %r1;
	selp.b32 	%r264, 0, %r1, %p76;
	sub.s32 	%r357, %r263, %r264;
	add.s32 	%r265, %r357, %r127;
	setp.lt.s32 	%p77, %r265, %r1;
	selp.b32 	%r266, 0, %r1, %p77;
	sub.s32 	%r358, %r265, %r266;
	bra.uni 	$L__BB0_23;
$L__BB0_22:
	shr.s32 	%r267, %r20, 31;
	and.b32  	%r268, %r267, %r1;
	add.s32 	%r357, %r268, %r20;
	sub.s32 	%r269, %r357, %r127;
	shr.s32 	%r270, %r269, 31;
	and.b32  	%r271, %r270, %r1;
	add.s32 	%r358, %r271, %r269;
$L__BB0_23:
	add.s32 	%r34, %r27, %r127;
	add.s64 	%rd27, %rd7, %rd24;
	ld.global.u8 	%rs23, [%rd27];
	setp.ne.s16 	%p78, %rs2, %rs23;
	@%p78 bra 	$L__BB0_27;
	setp.lt.s32 	%p79, %r34, %r315;
	@%p79 bra 	$L__BB0_26;
	add.s32 	%r272, %r34, %r127;
	setp.lt.s32 	%p80, %r272, %r1;
	selp.b32 	%r273, 0, %r1, %p80;
	sub.s32 	%r357, %r272, %r273;
	add.s32 	%r274, %r357, %r127;
	setp.lt.s32 	%p81, %r274, %r1;
	selp.b32 	%r275, 0, %r1, %p81;
	sub.s32 	%r358, %r274, %r275;
	bra.uni 	$L__BB0_27;
$L__BB0_26:
	shr.s32 	%r276, %r27, 31;
	and.b32  	%r277, %r276, %r1;
	add.s32 	%r357, %r277, %r27;
	sub.s32 	%r278, %r357, %r127;
	shr.s32 	%r279, %r278, 31;
	and.b32  	%r280, %r279, %r1;
	add.s32 	%r358, %r280, %r278;
$L__BB0_27:
	add.s32 	%r317, %r317, 4;
	setp.eq.s32 	%p82, %r317, %r4;
	mov.u32 	%r341, %r4;
	@%p82 bra 	$L__BB0_28;
	bra.uni 	$L__BB0_11;
$L__BB0_28:
	setp.eq.s32 	%p83, %r3, 0;
	@%p83 bra 	$L__BB0_72;
	mad.lo.s32 	%r79, %r341, %r127, %r7;
	cvt.s64.s32 	%rd28, %r79;
	add.s64 	%rd9, %rd1, %rd28;
	ld.global.u8 	%rs25, [%rd9];
	setp.ne.s16 	%p84, %rs2, %rs25;
	@%p84 bra 	$L__BB0_51;
	setp.lt.s32 	%p85, %r79, %r315;
	@%p85 bra 	$L__BB0_50;
	add.s32 	%r282, %r79, %r127;
	setp.lt.s32 	%p86, %r282, %r1;
	selp.b32 	%r283, 0, %r1, %p86;
	sub.s32 	%r357, %r282, %r283;
	add.s32 	%r284, %r357, %r127;
	setp.lt.s32 	%p87, %r284, %r1;
	selp.b32 	%r285, 0, %r1, %p87;
	sub.s32 	%r358, %r284, %r285;
	bra.uni 	$L__BB0_51;
$L__BB0_32:
	add.s32 	%r133, %r45, 1;
	div.s32 	%r134, %r133, %r127;
	setp.gt.s32 	%p6, %r134, %r8;
	selp.b32 	%r135, %r127, 0, %p6;
	sub.s32 	%r357, %r133, %r135;
	add.s32 	%r136, %r357, 1;
	div.s32 	%r137, %r136, %r127;
	setp.gt.s32 	%p7, %r137, %r8;
	selp.b32 	%r138, %r127, 0, %p7;
	sub.s32 	%r358, %r136, %r138;
$L__BB0_33:
	add.s32 	%r52, %r45, 1;
	ld.global.u8 	%rs5, [%rd8+1];
	setp.ne.s16 	%p12, %rs1, %rs5;
	@%p12 bra 	$L__BB0_37;
	setp.lt.s32 	%p13, %r52, %r315;
	@%p13 bra 	$L__BB0_36;
	add.s32 	%r148, %r45, 2;
	div.s32 	%r149, %r148, %r127;
	setp.gt.s32 	%p14, %r149, %r8;
	selp.b32 	%r150, %r127, 0, %p14;
	sub.s32 	%r357, %r148, %r150;
	add.s32 	%r151, %r357, 1;
	div.s32 	%r152, %r151, %r127;
	setp.gt.s32 	%p15, %r152, %r8;
	selp.b32 	%r153, %r127, 0, %p15;
	sub.s32 	%r358, %r151, %r153;
	bra.uni 	$L__BB0_37;
$L__BB0_36:
	div.s32 	%r154, %r45, %r127;
	setp.lt.s32 	%p16, %r154, %r8;
	setp.eq.s32 	%p17, %r52, 0;
	selp.b32 	%r155, %r127, 0, %p16;
	selp.b32 	%r156, %r127, %r155, %p17;
	add.s32 	%r357, %r156, %r45;
	add.s32 	%r158, %r357, -1;
	div.s32 	%r159, %r158, %r127;
	setp.lt.s32 	%p18, %r159, %r8;
	setp.eq.s32 	%p19, %r357, 0;
	selp.b32 	%r160, %r127, 0, %p19;
	selp.b32 	%r161, %r127, %r160, %p18;
	add.s32 	%r358, %r161, %r158;
$L__BB0_37:
	add.s32 	%r59, %r45, 2;
	ld.global.u8 	%rs7, [%rd8+2];
	setp.ne.s16 	%p20, %rs1, %rs7;
	@%p20 bra 	$L__BB0_41;
	setp.lt.s32 	%p21, %r59, %r315;
	@%p21 bra 	$L__BB0_40;
	add.s32 	%r162, %r45, 3;
	div.s32 	%r163, %r162, %r127;
	setp.gt.s32 	%p22, %r163, %r8;
	selp.b32 	%r164, %r127, 0, %p22;
	sub.s32 	%r357, %r162, %r164;
	add.s32 	%r165, %r357, 1;
	div.s32 	%r166, %r165, %r127;
	setp.gt.s32 	%p23, %r166, %r8;
	selp.b32 	%r167, %r127, 0, %p23;
	sub.s32 	%r358, %r165, %r167;
	bra.uni 	$L__BB0_41;
$L__BB0_40:
	div.s32 	%r168, %r52, %r127;
	setp.lt.s32 	%p24, %r168, %r8;
	setp.eq.s32 	%p25, %r59, 0;
	selp.b32 	%r169, %r127, 0, %p24;
	selp.b32 	%r170, %r127, %r169, %p25;
	add.s32 	%r357, %r170, %r52;
	add.s32 	%r172, %r170, %r45;
	div.s32 	%r173, %r172, %r127;
	setp.lt.s32 	%p26, %r173, %r8;
	setp.eq.s32 	%p27, %r357, 0;
	selp.b32 	%r174, %r127, 0, %p27;
	selp.b32 	%r175, %r127, %r174, %p26;
	add.s32 	%r358, %r175, %r172;
$L__BB0_41:
	add.s32 	%r66, %r45, 3;
	ld.global.u8 	%rs9, [%rd8+3];
	setp.ne.s16 	%p28, %rs1, %rs9;
	@%p28 bra 	$L__BB0_45;
	setp.lt.s32 	%p29, %r66, %r315;
	@%p29 bra 	$L__BB0_44;
	add.s32 	%r176, %r45, 4;
	div.s32 	%r177, %r176, %r127;
	setp.gt.s32 	%p30, %r177, %r8;
	selp.b32 	%r178, %r127, 0, %p30;
	sub.s32 	%r357, %r176, %r178;
	add.s32 	%r179, %r357, 1;
	div.s32 	%r180, %r179, %r127;
	setp.gt.s32 	%p31, %r180, %r8;
	selp.b32 	%r181, %r127, 0, %p31;
	sub.s32 	%r358, %r179, %r181;
	bra.uni 	$L__BB0_45;
$L__BB0_44:
	div.s32 	%r182, %r59, %r127;
	setp.lt.s32 	%p32, %r182, %r8;
	setp.eq.s32 	%p33, %r66, 0;
	selp.b32 	%r183, %r127, 0, %p32;
	selp.b32 	%r184, %r127, %r183, %p33;
	add.s32 	%r357, %r184, %r59;
	add.s32 	%r186, %r357, -1;
	div.s32 	%r187, %r186, %r127;
	setp.lt.s32 	%p34, %r187, %r8;
	setp.eq.s32 	%p35, %r357, 0;
	selp.b32 	%r188, %r127, 0, %p35;
	selp.b32 	%r189, %r127, %r188, %p34;
	add.s32 	%r358, %r189, %r186;
$L__BB0_45:
	add.s32 	%r328, %r328, 4;
	setp.eq.s32 	%p36, %r328, %r4;
	mov.u32 	%r350, %r4;
	@%p36 bra 	$L__BB0_46;
	bra.uni 	$L__BB0_5;
$L__BB0_46:
	setp.eq.s32 	%p37, %r3, 0;
	mov.b32 	%r359, 0;
	@%p37 bra 	$L__BB0_72;
	add.s32 	%r103, %r350, %r128;
	cvt.s64.s32 	%rd18, %r103;
	add.s64 	%rd19, %rd1, %rd18;
	ld.global.u8 	%rs11, [%rd19];
	setp.ne.s16 	%p38, %rs1, %rs11;
	@%p38 bra 	$L__BB0_62;
	setp.lt.s32 	%p39, %r103, %r315;
	@%p39 bra 	$L__BB0_61;
	add.s32 	%r191, %r103, 1;
	div.s32 	%r192, %r191, %r127;
	setp.gt.s32 	%p40, %r192, %r8;
	selp.b32 	%r193, %r127, 0, %p40;
	sub.s32 	%r357, %r191, %r193;
	add.s32 	%r194, %r357, 1;
	div.s32 	%r195, %r194, %r127;
	setp.gt.s32 	%p41, %r195, %r8;
	selp.b32 	%r196, %r127, 0, %p41;
	sub.s32 	%r358, %r194, %r196;
	bra.uni 	$L__BB0_62;
$L__BB0_50:
	sub.s32 	%r286, %r79, %r127;
	shr.s32 	%r287, %r286, 31;
	and.b32  	%r288, %r287, %r1;
	add.s32 	%r357, %r288, %r286;
	sub.s32 	%r289, %r357, %r127;
	shr.s32 	%r290, %r289, 31;
	and.b32  	%r291, %r290, %r1;
	add.s32 	%r358, %r291, %r289;
$L__BB0_51:
	setp.eq.s32 	%p88, %r3, 1;
	@%p88 bra 	$L__BB0_72;
	add.s32 	%r86, %r79, %r127;
	cvt.u64.u32 	%rd29, %r127;
	add.s64 	%rd10, %rd9, %rd29;
	ld.global.u8 	%rs27, [%rd10];
	setp.ne.s16 	%p89, %rs2, %rs27;
	@%p89 bra 	$L__BB0_56;
	setp.lt.s32 	%p90, %r86, %r315;
	@%p90 bra 	$L__BB0_55;
	add.s32 	%r293, %r86, %r127;
	setp.lt.s32 	%p91, %r293, %r1;
	selp.b32 	%r294, 0, %r1, %p91;
	sub.s32 	%r357, %r293, %r294;
	add.s32 	%r295, %r357, %r127;
	setp.lt.s32 	%p92, %r295, %r1;
	selp.b32 	%r296, 0, %r1, %p92;
	sub.s32 	%r358, %r295, %r296;
	bra.uni 	$L__BB0_56;
$L__BB0_55:
	shr.s32 	%r297, %r79, 31;
	and.b32  	%r298, %r297, %r1;
	add.s32 	%r357, %r298, %r79;
	sub.s32 	%r299, %r357, %r127;
	shr.s32 	%r300, %r299, 31;
	and.b32  	%r301, %r300, %r1;
	add.s32 	%r358, %r301, %r299;
$L__BB0_56:
	setp.eq.s32 	%p93, %r3, 2;
	@%p93 bra 	$L__BB0_72;
	add.s32 	%r93, %r86, %r127;
	add.s64 	%rd31, %rd10, %rd29;
	ld.global.u8 	%rs29, [%rd31];
	setp.ne.s16 	%p94, %rs2, %rs29;
	@%p94 bra 	$L__BB0_72;
	setp.lt.s32 	%p95, %r93, %r315;
	@%p95 bra 	$L__BB0_60;
	add.s32 	%r305, %r93, %r127;
	setp.lt.s32 	%p96, %r305, %r1;
	selp.b32 	%r306, 0, %r1, %p96;
	sub.s32 	%r357, %r305, %r306;
	add.s32 	%r307, %r357, %r127;
	setp.lt.s32 	%p97, %r307, %r1;
	selp.b32 	%r308, 0, %r1, %p97;
	sub.s32 	%r358, %r307, %r308;
	bra.uni 	$L__BB0_72;
$L__BB0_60:
	shr.s32 	%r310, %r86, 31;
	and.b32  	%r311, %r310, %r1;
	add.s32 	%r357, %r311, %r86;
	sub.s32 	%r312, %r357, %r127;
	shr.s32 	%r313, %r312, 31;
	and.b32  	%r314, %r313, %r1;
	add.s32 	%r358, %r314, %r312;
	bra.uni 	$L__BB0_72;
$L__BB0_61:
	add.s32 	%r197, %r103, -1;
	div.s32 	%r198, %r197, %r127;
	setp.lt.s32 	%p42, %r198, %r8;
	setp.eq.s32 	%p43, %r103, 0;
	selp.b32 	%r199, %r127, 0, %p42;
	selp.b32 	%r200, %r127, %r199, %p43;
	add.s32 	%r357, %r200, %r197;
	add.s32 	%r202, %r357, -1;
	div.s32 	%r203, %r202, %r127;
	setp.lt.s32 	%p44, %r203, %r8;
	setp.eq.s32 	%p45, %r357, 0;
	selp.b32 	%r204, %r127, 0, %p45;
	selp.b32 	%r205, %r127, %r204, %p44;
	add.s32 	%r358, %r205, %r202;
$L__BB0_62:
	setp.eq.s32 	%p46, %r3, 1;
	@%p46 bra 	$L__BB0_72;
	add.s32 	%r110, %r103, 1;
	cvt.s64.s32 	%rd20, %r128;
	cvt.u64.u32 	%rd21, %r350;
	add.s64 	%rd22, %rd21, %rd20;
	add.s64 	%rd11, %rd1, %rd22;
	ld.global.u8 	%rs13, [%rd11+1];
	setp.ne.s16 	%p47, %rs1, %rs13;
	@%p47 bra 	$L__BB0_67;
	setp.lt.s32 	%p48, %r110, %r315;
	@%p48 bra 	$L__BB0_66;
	add.s32 	%r207, %r103, 2;
	div.s32 	%r208, %r207, %r127;
	setp.gt.s32 	%p49, %r208, %r8;
	selp.b32 	%r209, %r127, 0, %p49;
	sub.s32 	%r357, %r207, %r209;
	add.s32 	%r210, %r357, 1;
	div.s32 	%r211, %r210, %r127;
	setp.gt.s32 	%p50, %r211, %r8;
	selp.b32 	%r212, %r127, 0, %p50;
	sub.s32 	%r358, %r210, %r212;
	bra.uni 	$L__BB0_67;
$L__BB0_66:
	div.s32 	%r213, %r103, %r127;
	setp.lt.s32 	%p51, %r213, %r8;
	setp.eq.s32 	%p52, %r110, 0;
	selp.b32 	%r214, %r127, 0, %p51;
	selp.b32 	%r215, %r127, %r214, %p52;
	add.s32 	%r357, %r215, %r103;
	add.s32 	%r217, %r357, -1;
	div.s32 	%r218, %r217, %r127;
	setp.lt.s32 	%p53, %r218, %r8;
	setp.eq.s32 	%p54, %r357, 0;
	selp.b32 	%r219, %r127, 0, %p54;
	selp.b32 	%r220, %r127, %r219, %p53;
	add.s32 	%r358, %r220, %r217;
$L__BB0_67:
	setp.eq.s32 	%p55, %r3, 2;
	@%p55 bra 	$L__BB0_72;
	add.s32 	%r117, %r103, 2;
	ld.global.u8 	%rs15, [%rd11+2];
	setp.ne.s16 	%p56, %rs1, %rs15;
	@%p56 bra 	$L__BB0_72;
	setp.lt.s32 	%p57, %r117, %r315;
	@%p57 bra 	$L__BB0_71;
	add.s32 	%r224, %r103, 3;
	div.s32 	%r225, %r224, %r127;
	setp.gt.s32 	%p58, %r225, %r8;
	selp.b32 	%r226, %r127, 0, %p58;
	sub.s32 	%r357, %r224, %r226;
	add.s32 	%r227, %r357, 1;
	div.s32 	%r228, %r227, %r127;
	setp.gt.s32 	%p59, %r228, %r8;
	selp.b32 	%r229, %r127, 0, %p59;
	sub.s32 	%r358, %r227, %r229;
	bra.uni 	$L__BB0_72;
$L__BB0_71:
	div.s32 	%r231, %r110, %r127;
	setp.lt.s32 	%p60, %r231, %r8;
	setp.eq.s32 	%p61, %r117, 0;
	selp.b32 	%r232, %r127, 0, %p60;
	selp.b32 	%r233, %r127, %r232, %p61;
	add.s32 	%r357, %r233, %r110;
	add.s32 	%r235, %r233, %r103;
	div.s32 	%r236, %r235, %r127;
	setp.lt.s32 	%p62, %r236, %r8;
	setp.eq.s32 	%p63, %r357, 0;
	selp.b32 	%r237, %r127, 0, %p63;
	selp.b32 	%r238, %r127, %r237, %p62;
	add.s32 	%r358, %r238, %r235;
$L__BB0_72:
	add.s64 	%rd12, %rd40, 1;
	ld.local.u8 	%rs31, [%rd40+1];
	setp.eq.s16 	%p98, %rs31, 10;
	@%p98 bra 	$L__BB0_74;
	cvt.s64.s32 	%rd32, %r357;
	add.s64 	%rd33, %rd1, %rd32;
	ld.global.u8 	%rs32, [%rd33];
	st.u8 	[%rd41], %rs32;
	cvt.s64.s32 	%rd34, %r358;
	add.s64 	%rd35, %rd1, %rd34;
	ld.global.u8 	%rs33, [%rd35];
	st.u8 	[%rd41+1], %rs33;
	add.s64 	%rd41, %rd41, 2;
	mov.u64 	%rd40, %rd12;
	mov.u32 	%r315, %r358;
	bra.uni 	$L__BB0_1;
$L__BB0_74:
	cvt.s64.s32 	%rd36, %r357;
	add.s64 	%rd37, %rd1, %rd36;
	ld.global.u8 	%rs34, [%rd37];
	st.u8 	[%rd41], %rs34;
	cvt.s64.s32 	%rd38, %r358;
	add.s64 	%rd39, %rd1, %rd38;
	ld.global.u8 	%rs35, [%rd39];
	st.u8 	[%rd41+1], %rs35;
	ret;

}
	// .globl	_Z11randomWordsPcS_iPii
.visible .entry _Z11randomWordsPcS_iPii(
	.param .u64 .ptr .align 1 _Z11randomWordsPcS_iPii_param_0,
	.param .u64 .ptr .align 1 _Z11randomWordsPcS_iPii_param_1,
	.param .u32 _Z11randomWordsPcS_iPii_param_2,
	.param .u64 .ptr .align 1 _Z11randomWordsPcS_iPii_param_3,
	.param .u32 _Z11randomWordsPcS_iPii_param_4
)
{
	.local .align 8 .b8 	__local_depot1[56];
	.reg .b64 	%SP;
	.reg .b64 	%SPL;
	.reg .pred 	%p<126>;
	.reg .b16 	%rs<70>;
	.reg .b32 	%r<1505>;
	.reg .b64 	%rd<73>;

	mov.u64 	%SPL, __local_depot1;
	cvta.local.u64 	%SP, %SPL;
	ld.param.u64 	%rd14, [_Z11randomWordsPcS_iPii_param_0];
	ld.param.u64 	%rd15, [_Z11randomWordsPcS_iPii_param_1];
	ld.param.u32 	%r649, [_Z11randomWordsPcS_iPii_param_2];
	ld.param.u64 	%rd16, [_Z11randomWordsPcS_iPii_param_3];
	ld.param.u32 	%r650, [_Z11randomWordsPcS_iPii_param_4];
	cvta.to.global.u64 	%rd1, %rd14;
	add.u64 	%rd2, %SPL, 0;
	add.u64 	%rd3, %SPL, 48;
	mov.u32 	%r652, %ctaid.x;
	mov.u32 	%r653, %ntid.x;
	mov.u32 	%r654, %tid.x;
	mad.lo.s32 	%r1, %r652, %r653, %r654;
	xor.b32  	%r655, %r1, -1429050551;
	mul.lo.s32 	%r656, %r655, 1099087573;
	setp.gt.s32 	%p1, %r1, -1;
	selp.b32 	%r657, -644748465, -1947113066, %p1;
	add.s32 	%r658, %r657, %r656;
	add.s32 	%r2, %r658, 6615241;
	add.s32 	%r659, %r656, 123456789;
	st.local.v2.u32 	[%rd2], {%r2, %r659};
	xor.b32  	%r660, %r656, 362436069;
	add.s32 	%r661, %r657, 521288629;
	st.local.v2.u32 	[%rd2+8], {%r660, %r661};
	xor.b32  	%r662, %r657, 88675123;
	add.s32 	%r663, %r656, 5783321;
	st.local.v2.u32 	[%rd2+16], {%r662, %r663};
	mov.b32 	%r1178, 0;
	mov.u32 	%r1179, %r1178;
	mov.u32 	%r1180, %r1178;
	mov.u32 	%r1181, %r1178;
	mov.u32 	%r1182, %r1178;
	mov.u32 	%r1171, %r1178;
$L__BB1_1:
	mul.wide.u32 	%rd19, %r1171, 4;
	add.s64 	%rd20, %rd2, %rd19;
	ld.local.u32 	%r9, [%rd20+4];
	shl.b32 	%r10, %r1171, 5;
	mov.b32 	%r1177, 0;
$L__BB1_2:
	.pragma "nounroll";
	shr.u32 	%r665, %r9, %r1177;
	and.b32  	%r666, %r665, 1;
	setp.eq.b32 	%p2, %r666, 1;
	not.pred 	%p3, %p2;
	add.s32 	%r667, %r10, %r1177;
	mul.lo.s32 	%r668, %r667, 5;
	mul.wide.u32 	%rd21, %r668, 4;
	mov.u64 	%rd22, precalc_xorwow_matrix;
	add.s64 	%rd4, %rd22, %rd21;
	@%p3 bra 	$L__BB1_4;
	ld.global.u32 	%r669, [%rd4];
	xor.b32  	%r1182, %r1182, %r669;
	ld.global.u32 	%r670, [%rd4+4];
	xor.b32  	%r1181, %r1181, %r670;
	ld.global.u32 	%r671, [%rd4+8];
	xor.b32  	%r1180, %r1180, %r671;
	ld.global.u32 	%r672, [%rd4+12];
	xor.b32  	%r1179, %r1179, %r672;
	ld.global.u32 	%r673, [%rd4+16];
	xor.b32  	%r1178, %r1178, %r673;
$L__BB1_4:
	and.b32  	%r675, %r665, 2;
	setp.eq.s32 	%p4, %r675, 0;
	@%p4 bra 	$L__BB1_6;
	ld.global.u32 	%r676, [%rd4+20];
	xor.b32  	%r1182, %r1182, %r676;
	ld.global.u32 	%r677, [%rd4+24];
	xor.b32  	%r1181, %r1181, %r677;
	ld.global.u32 	%r678, [%rd4+28];
	xor.b32  	%r1180, %r1180, %r678;
	ld.global.u32 	%r679, [%rd4+32];
	xor.b32  	%r1179, %r1179, %r679;
	ld.global.u32 	%r680, [%rd4+36];
	xor.b32  	%r1178, %r1178, %r680;
$L__BB1_6:
	and.b32  	%r682, %r665, 4;
	setp.eq.s32 	%p5, %r682, 0;
	@%p5 bra 	$L__BB1_8;
	ld.global.u32 	%r683, [%rd4+40];
	xor.b32  	%r1182, %r1182, %r683;
	ld.global.u32 	%r684, [%rd4+44];
	xor.b32  	%r1181, %r1181, %r684;
	ld.global.u32 	%r685, [%rd4+48];
	xor.b32  	%r1180, %r1180, %r685;
	ld.global.u32 	%r686, [%rd4+52];
	xor.b32  	%r1179, %r1179, %r686;
	ld.global.u32 	%r687, [%rd4+56];
	xor.b32  	%r1178, %r1178, %r687;
$L__BB1_8:
	and.b32  	%r689, %r665, 8;
	setp.eq.s32 	%p6, %r689, 0;
	@%p6 bra 	$L__BB1_10;
	ld.global.u32 	%r690, [%rd4+60];
	xor.b32  	%r1182, %r1182, %r690;
	ld.global.u32 	%r691, [%rd4+64];
	xor.b32  	%r1181, %r1181, %r691;
	ld.global.u32 	%r692, [%rd4+68];
	xor.b32  	%r1180, %r1180, %r692;
	ld.global.u32 	%r693, [%rd4+72];
	xor.b32  	%r1179, %r1179, %r693;
	ld.global.u32 	%r694, [%rd4+76];
	xor.b32  	%r1178, %r1178, %r694;
$L__BB1_10:
	and.b32  	%r696, %r665, 16;
	setp.eq.s32 	%p7, %r696, 0;
	@%p7 bra 	$L__BB1_12;
	ld.global.u32 	%r697, [%rd4+80];
	xor.b32  	%r1182, %r1182, %r697;
	ld.global.u32 	%r698, [%rd4+84];
	xor.b32  	%r1181, %r1181, %r698;
	ld.global.u32 	%r699, [%rd4+88];
	xor.b32  	%r1180, %r1180, %r699;
	ld.global.u32 	%r700, [%rd4+92];
	xor.b32  	%r1179, %r1179, %r700;
	ld.global.u32 	%r701, [%rd4+96];
	xor.b32  	%r1178, %r1178, %r701;
$L__BB1_12:
	and.b32  	%r703, %r665, 32;
	setp.eq.s32 	%p8, %r703, 0;
	@%p8 bra 	$L__BB1_14;
	ld.global.u32 	%r704, [%rd4+100];
	xor.b32  	%r1182, %r1182, %r704;
	ld.global.u32 	%r705, [%rd4+104];
	xor.b32  	%r1181, %r1181, %r705;
	ld.global.u32 	%r706, [%rd4+108];
	xor.b32  	%r1180, %r1180, %r706;
	ld.global.u32 	%r707, [%rd4+112];
	xor.b32  	%r1179, %r1179, %r707;
	ld.global.u32 	%r708, [%rd4+116];
	xor.b32  	%r1178, %r1178, %r708;
$L__BB1_14:
	and.b32  	%r710, %r665, 64;
	setp.eq.s32 	%p9, %r710, 0;
	@%p9 bra 	$L__BB1_16;
	ld.global.u32 	%r711, [%rd4+120];
	xor.b32  	%r1182, %r1182, %r711;
	ld.global.u32 	%r712, [%rd4+124];
	xor.b32  	%r1181, %r1181, %r712;
	ld.global.u32 	%r713, [%rd4+128];
	xor.b32  	%r1180, %r1180, %r713;
	ld.global.u32 	%r714, [%rd4+132];
	xor.b32  	%r1179, %r1179, %r714;
	ld.global.u32 	%r715, [%rd4+136];
	xor.b32  	%r1178, %r1178, %r715;
$L__BB1_16:
	and.b32  	%r717, %r665, 128;
	setp.eq.s32 	%p10, %r717, 0;
	@%p10 bra 	$L__BB1_18;
	ld.global.u32 	%r718, [%rd4+140];
	xor.b32  	%r1182, %r1182, %r718;
	ld.global.u32 	%r719, [%rd4+144];
	xor.b32  	%r1181, %r1181, %r719;
	ld.global.u32 	%r720, [%rd4+148];
	xor.b32  	%r1180, %r1180, %r720;
	ld.global.u32 	%r721, [%rd4+152];
	xor.b32  	%r1179, %r1179, %r721;
	ld.global.u32 	%r722, [%rd4+156];
	xor.b32  	%r1178, %r1178, %r722;
$L__BB1_18:
	and.b32  	%r724, %r665, 256;
	setp.eq.s32 	%p11, %r724, 0;
	@%p11 bra 	$L__BB1_20;
	ld.global.u32 	%r725, [%rd4+160];
	xor.b32  	%r1182, %r1182, %r725;
	ld.global.u32 	%r726, [%rd4+164];
	xor.b32  	%r1181, %r1181, %r726;
	ld.global.u32 	%r727, [%rd4+168];
	xor.b32  	%r1180, %r1180, %r727;
	ld.global.u32 	%r728, [%rd4+172];
	xor.b32  	%r1179, %r1179, %r728;
	ld.global.u32 	%r729, [%rd4+176];
	xor.b32  	%r1178, %r1178, %r729;
$L__BB1_20:
	and.b32  	%r731, %r665, 512;
	setp.eq.s32 	%p12, %r731, 0;
	@%p12 bra 	$L__BB1_22;
	ld.global.u32 	%r732, [%rd4+180];
	xor.b32  	%r1182, %r1182, %r732;
	ld.global.u32 	%r733, [%rd4+184];
	xor.b32  	%r1181, %r1181, %r733;
	ld.global.u32 	%r734, [%rd4+188];
	xor.b32  	%r1180, %r1180, %r734;
	ld.global.u32 	%r735, [%rd4+192];
	xor.b32  	%r1179, %r1179, %r735;
	ld.global.u32 	%r736, [%rd4+196];
	xor.b32  	%r1178, %r1178, %r736;
$L__BB1_22:
	and.b32  	%r738, %r665, 1024;
	setp.eq.s32 	%p13, %r738, 0;
	@%p13 bra 	$L__BB1_24;
	ld.global.u32 	%r739, [%rd4+200];
	xor.b32  	%r1182, %r1182, %r739;
	ld.global.u32 	%r740, [%rd4+204];
	xor.b32  	%r1181, %r1181, %r740;
	ld.global.u32 	%r741, [%rd4+208];
	xor.b32  	%r1180, %r1180, %r741;
	ld.global.u32 	%r742, [%rd4+212];
	xor.b32  	%r1179, %r1179, %r742;
	ld.global.u32 	%r743, [%rd4+216];
	xor.b32  	%r1178, %r1178, %r743;
$L__BB1_24:
	and.b32  	%r745, %r665, 2048;
	setp.eq.s32 	%p14, %r745, 0;
	@%p14 bra 	$L__BB1_26;
	ld.global.u32 	%r746, [%rd4+220];
	xor.b32  	%r1182, %r1182, %r746;
	ld.global.u32 	%r747, [%rd4+224];
	xor.b32  	%r1181, %r1181, %r747;
	ld.global.u32 	%r748, [%rd4+228];
	xor.b32  	%r1180, %r1180, %r748;
	ld.global.u32 	%r749, [%rd4+232];
	xor.b32  	%r1179, %r1179, %r749;
	ld.global.u32 	%r750, [%rd4+236];
	xor.b32  	%r1178, %r1178, %r750;
$L__BB1_26:
	and.b32  	%r752, %r665, 4096;
	setp.eq.s32 	%p15, %r752, 0;
	@%p15 bra 	$L__BB1_28;
	ld.global.u32 	%r753, [%rd4+240];
	xor.b32  	%r1182, %r1182, %r753;
	ld.global.u32 	%r754, [%rd4+244];
	xor.b32  	%r1181, %r1181, %r754;
	ld.global.u32 	%r755, [%rd4+248];
	xor.b32  	%r1180, %r1180, %r755;
	ld.global.u32 	%r756, [%rd4+252];
	xor.b32  	%r1179, %r1179, %r756;
	ld.global.u32 	%r757, [%rd4+256];
	xor.b32  	%r1178, %r1178, %r757;
$L__BB1_28:
	and.b32  	%r759, %r665, 8192;
	setp.eq.s32 	%p16, %r759, 0;
	@%p16 bra 	$L__BB1_30;
	ld.global.u32 	%r760, [%rd4+260];
	xor.b32  	%r1182, %r1182, %r760;
	ld.global.u32 	%r761, [%rd4+264];
	xor.b32  	%r1181, %r1181, %r761;
	ld.global.u32 	%r762, [%rd4+268];
	xor.b32  	%r1180, %r1180, %r762;
	ld.global.u32 	%r763, [%rd4+272];
	xor.b32  	%r1179, %r1179, %r763;
	ld.global.u32 	%r764, [%rd4+276];
	xor.b32  	%r1178, %r1178, %r764;
$L__BB1_30:
	and.b32  	%r766, %r665, 16384;
	setp.eq.s32 	%p17, %r766, 0;
	@%p17 bra 	$L__BB1_32;
	ld.global.u32 	%r767, [%rd4+280];
	xor.b32  	%r1182, %r1182, %r767;
	ld.global.u32 	%r768, [%rd4+284];
	xor.b32  	%r1181, %r1181, %r768;
	ld.global.u32 	%r769, [%rd4+288];
	xor.b32  	%r1180, %r1180, %r769;
	ld.global.u32 	%r770, [%rd4+292];
	xor.b32  	%r1179, %r1179, %r770;
	ld.global.u32 	%r771, [%rd4+296];
	xor.b32  	%r1178, %r1178, %r771;
$L__BB1_32:
	and.b32  	%r773, %r665, 32768;
	setp.eq.s32 	%p18, %r773, 0;
	@%p18 bra 	$L__BB1_34;
	ld.global.u32 	%r774, [%rd4+300];
	xor.b32  	%r1182, %r1182, %r774;
	ld.global.u32 	%r775, [%rd4+304];
	xor.b32  	%r1181, %r1181, %r775;
	ld.global.u32 	%r776, [%rd4+308];
	xor.b32  	%r1180, %r1180, %r776;
	ld.global.u32 	%r777, [%rd4+312];
	xor.b32  	%r1179, %r1179, %r777;
	ld.global.u32 	%r778, [%rd4+316];
	xor.b32  	%r1178, %r1178, %r778;
$L__BB1_34:
	add.s32 	%r1177, %r1177, 16;
	setp.ne.s32 	%p19, %r1177, 32;
	@%p19 bra 	$L__BB1_2;
	mad.lo.s32 	%r779, %r1171, -31, %r10;
	add.s32 	%r1171, %r779, 1;
	setp.ne.s32 	%p20, %r1171, 5;
	@%p20 bra 	$L__BB1_1;
	st.local.u32 	[%rd2+4], %r1182;
	st.local.v2.u32 	[%rd2+8], {%r1181, %r1180};
	st.local.v2.u32 	[%rd2+16], {%r1179, %r1178};
	mov.b32 	%r1270, 0;
	mov.u64 	%rd26, precalc_xorwow_offset_matrix;
	mov.u32 	%r1271, %r1270;
	mov.u32 	%r1272, %r1270;
	mov.u32 	%r1273, %r1270;
	mov.u32 	%r1274, %r1270;
	mov.u32 	%r1263, %r1270;
$L__BB1_37:
	mul.wide.u32 	%rd23, %r1263, 4;
	add.s64 	%rd24, %rd2, %rd23;
	ld.local.u32 	%r185, [%rd24+4];
	shl.b32 	%r186, %r1263, 5;
	mov.b32 	%r1269, 0;
$L__BB1_38:
	.pragma "nounroll";
	shr.u32 	%r782, %r185, %r1269;
	and.b32  	%r783, %r782, 1;
	setp.eq.b32 	%p21, %r783, 1;
	not.pred 	%p22, %p21;
	add.s32 	%r784, %r186, %r1269;
	mul.lo.s32 	%r785, %r784, 5;
	mul.wide.u32 	%rd25, %r785, 4;
	add.s64 	%rd5, %rd26, %rd25;
	@%p22 bra 	$L__BB1_40;
	ld.global.u32 	%r786, [%rd5];
	xor.b32  	%r1274, %r1274, %r786;
	ld.global.u32 	%r787, [%rd5+4];
	xor.b32  	%r1273, %r1273, %r787;
	ld.global.u32 	%r788, [%rd5+8];
	xor.b32  	%r1272, %r1272, %r788;
	ld.global.u32 	%r789, [%rd5+12];
	xor.b32  	%r1271, %r1271, %r789;
	ld.global.u32 	%r790, [%rd5+16];
	xor.b32  	%r1270, %r1270, %r790;
$L__BB1_40:
	and.b32  	%r792, %r782, 2;
	setp.eq.s32 	%p23, %r792, 0;
	@%p23 bra 	$L__BB1_42;
	ld.global.u32 	%r793, [%rd5+20];
	xor.b32  	%r1274, %r1274, %r793;
	ld.global.u32 	%r794, [%rd5+24];
	xor.b32  	%r1273, %r1273, %r794;
	ld.global.u32 	%r795, [%rd5+28];
	xor.b32  	%r1272, %r1272, %r795;
	ld.global.u32 	%r796, [%rd5+32];
	xor.b32  	%r1271, %r1271, %r796;
	ld.global.u32 	%r797, [%rd5+36];
	xor.b32  	%r1270, %r1270, %r797;
$L__BB1_42:
	and.b32  	%r799, %r782, 4;
	setp.eq.s32 	%p24, %r799, 0;
	@%p24 bra 	$L__BB1_44;
	ld.global.u32 	%r800, [%rd5+40];
	xor.b32  	%r1274, %r1274, %r800;
	ld.global.u32 	%r801, [%rd5+44];
	xor.b32  	%r1273, %r1273, %r801;
	ld.global.u32 	%r802, [%rd5+48];
	xor.b32  	%r1272, %r1272, %r802;
	ld.global.u32 	%r803, [%rd5+52];
	xor.b32  	%r1271, %r1271, %r803;
	ld.global.u32 	%r804, [%rd5+56];
	xor.b32  	%r1270, %r1270, %r804;
$L__BB1_44:
	and.b32  	%r806, %r782, 8;
	setp.eq.s32 	%p25, %r806, 0;
	@%p25 bra 	$L__BB1_46;
	ld.global.u32 	%r807, [%rd5+60];
	xor.b32  	%r1274, %r1274, %r807;
	ld.global.u32 	%r808, [%rd5+64];
	xor.b32  	%r1273, %r1273, %r808;
	ld.global.u32 	%r809, [%rd5+68];
	xor.b32  	%r1272, %r1272, %r809;
	ld.global.u32 	%r810, [%rd5+72];
	xor.b32  	%r1271, %r1271, %r810;
	ld.global.u32 	%r811, [%rd5+76];
	xor.b32  	%r1270, %r1270, %r811;
$L__BB1_46:
	and.b32  	%r813, %r782, 16;
	setp.eq.s32 	%p26, %r813, 0;
	@%p26 bra 	$L__BB1_48;
	ld.global.u32 	%r814, [%rd5+80];
	xor.b32  	%r1274, %r1274, %r814;
	ld.global.u32 	%r815, [%rd5+84];
	xor.b32  	%r1273, %r1273, %r815;
	ld.global.u32 	%r816, [%rd5+88];
	xor.b32  	%r1272, %r1272, %r816;
	ld.global.u32 	%r817, [%rd5+92];
	xor.b32  	%r1271, %r1271, %r817;
	ld.global.u32 	%r818, [%rd5+96];
	xor.b32  	%r1270, %r1270, %r818;
$L__BB1_48:
	and.b32  	%r820, %r782, 32;
	setp.eq.s32 	%p27, %r820, 0;
	@%p27 bra 	$L__BB1_50;
	ld.global.u32 	%r821, [%rd5+100];
	xor.b32  	%r1274, %r1274, %r821;
	ld.global.u32 	%r822, [%rd5+104];
	xor.b32  	%r1273, %r1273, %r822;
	ld.global.u32 	%r823, [%rd5+108];
	xor.b32  	%r1272, %r1272, %r823;
	ld.global.u32 	%r824, [%rd5+112];
	xor.b32  	%r1271, %r1271, %r824;
	ld.global.u32 	%r825, [%rd5+116];
	xor.b32  	%r1270, %r1270, %r825;
$L__BB1_50:
	and.b32  	%r827, %r782, 64;
	setp.eq.s32 	%p28, %r827, 0;
	@%p28 bra 	$L__BB1_52;
	ld.global.u32 	%r828, [%rd5+120];
	xor.b32  	%r1274, %r1274, %r828;
	ld.global.u32 	%r829, [%rd5+124];
	xor.b32  	%r1273, %r1273, %r829;
	ld.global.u32 	%r830, [%rd5+128];
	xor.b32  	%r1272, %r1272, %r830;
	ld.global.u32 	%r831, [%rd5+132];
	xor.b32  	%r1271, %r1271, %r831;
	ld.global.u32 	%r832, [%rd5+136];
	xor.b32  	%r1270, %r1270, %r832;
$L__BB1_52:
	and.b32  	%r834, %r782, 128;
	setp.eq.s32 	%p29, %r834, 0;
	@%p29 bra 	$L__BB1_54;
	ld.global.u32 	%r835, [%rd5+140];
	xor.b32  	%r1274, %r1274, %r835;
	ld.global.u32 	%r836, [%rd5+144];
	xor.b32  	%r1273, %r1273, %r836;
	ld.global.u32 	%r837, [%rd5+148];
	xor.b32  	%r1272, %r1272, %r837;
	ld.global.u32 	%r838, [%rd5+152];
	xor.b32  	%r1271, %r1271, %r838;
	ld.global.u32 	%r839, [%rd5+156];
	xor.b32  	%r1270, %r1270, %r839;
$L__BB1_54:
	and.b32  	%r841, %r782, 256;
	setp.eq.s32 	%p30, %r841, 0;
	@%p30 bra 	$L__BB1_56;
	ld.global.u32 	%r842, [%rd5+160];
	xor.b32  	%r1274, %r1274, %r842;
	ld.global.u32 	%r843, [%rd5+164];
	xor.b32  	%r1273, %r1273, %r843;
	ld.global.u32 	%r844, [%rd5+168];
	xor.b32  	%r1272, %r1272, %r844;
	ld.global.u32 	%r845, [%rd5+172];
	xor.b32  	%r1271, %r1271, %r845;
	ld.global.u32 	%r846, [%rd5+176];
	xor.b32  	%r1270, %r1270, %r846;
$L__BB1_56:
	and.b32  	%r848, %r782, 512;
	setp.eq.s32 	%p31, %r848, 0;
	@%p31 bra 	$L__BB1_58;
	ld.global.u32 	%r849, [%rd5+180];
	xor.b32  	%r1274, %r1274, %r849;
	ld.global.u32 	%r850, [%rd5+184];
	xor.b32  	%r1273, %r1273, %r850;
	ld.global.u32 	%r851, [%rd5+188];
	xor.b32  	%r1272, %r1272, %r851;
	ld.global.u32 	%r852, [%rd5+192];
	xor.b32  	%r1271, %r1271, %r852;
	ld.global.u32 	%r853, [%rd5+196];
	xor.b32  	%r1270, %r1270, %r853;
$L__BB1_58:
	and.b32  	%r855, %r782, 1024;
	setp.eq.s32 	%p32, %r855, 0;
	@%p32 bra 	$L__BB1_60;
	ld.global.u32 	%r856, [%rd5+200];
	xor.b32  	%r1274, %r1274, %r856;
	ld.global.u32 	%r857, [%rd5+204];
	xor.b32  	%r1273, %r1273, %r857;
	ld.global.u32 	%r858, [%rd5+208];
	xor.b32  	%r1272, %r1272, %r858;
	ld.global.u32 	%r859, [%rd5+212];
	xor.b32  	%r1271, %r1271, %r859;
	ld.global.u32 	%r860, [%rd5+216];
	xor.b32  	%r1270, %r1270, %r860;
$L__BB1_60:
	and.b32  	%r862, %r782, 2048;
	setp.eq.s32 	%p33, %r862, 0;
	@%p33 bra 	$L__BB1_62;
	ld.global.u32 	%r863, [%rd5+220];
	xor.b32  	%r1274, %r1274, %r863;
	ld.global.u32 	%r864, [%rd5+224];
	xor.b32  	%r1273, %r1273, %r864;
	ld.global.u32 	%r865, [%rd5+228];
	xor.b32  	%r1272, %r1272, %r865;
	ld.global.u32 	%r866, [%rd5+232];
	xor.b32  	%r1271, %r1271, %r866;
	ld.global.u32 	%r867, [%rd5+236];
	xor.b32  	%r1270, %r1270, %r867;
$L__BB1_62:
	and.b32  	%r869, %r782, 4096;
	setp.eq.s32 	%p34, %r869, 0;
	@%p34 bra 	$L__BB1_64;
	ld.global.u32 	%r870, [%rd5+240];
	xor.b32  	%r1274, %r1274, %r870;
	ld.global.u32 	%r871, [%rd5+244];
	xor.b32  	%r1273, %r1273, %r871;
	ld.global.u32 	%r872, [%rd5+248];
	xor.b32  	%r1272, %r1272, %r872;
	ld.global.u32 	%r873, [%rd5+252];
	xor.b32  	%r1271, %r1271, %r873;
	ld.global.u32 	%r874, [%rd5+256];
	xor.b32  	%r1270, %r1270, %r874;
$L__BB1_64:
	and.b32  	%r876, %r782, 8192;
	setp.eq.s32 	%p35, %r876, 0;
	@%p35 bra 	$L__BB1_66;
	ld.global.u32 	%r877, [%rd5+260];
	xor.b32  	%r1274, %r1274, %r877;
	ld.global.u32 	%r878, [%rd5+264];
	xor.b32  	%r1273, %r1273, %r878;
	ld.global.u32 	%r879, [%rd5+268];
	xor.b32  	%r1272, %r1272, %r879;
	ld.global.u32 	%r880, [%rd5+272];
	xor.b32  	%r1271, %r1271, %r880;
	ld.global.u32 	%r881, [%rd5+276];
	xor.b32  	%r1270, %r1270, %r881;
$L__BB1_66:
	and.b32  	%r883, %r782, 16384;
	setp.eq.s32 	%p36, %r883, 0;
	@%p36 bra 	$L__BB1_68;
	ld.global.u32 	%r884, [%rd5+280];
	xor.b32  	%r1274, %r1274, %r884;
	ld.global.u32 	%r885, [%rd5+284];
	xor.b32  	%r1273, %r1273, %r885;
	ld.global.u32 	%r886, [%rd5+288];
	xor.b32  	%r1272, %r1272, %r886;
	ld.global.u32 	%r887, [%rd5+292];
	xor.b32  	%r1271, %r1271, %r887;
	ld.global.u32 	%r888, [%rd5+296];
	xor.b32  	%r1270, %r1270, %r888;
$L__BB1_68:
	and.b32  	%r890, %r782, 32768;
	setp.eq.s32 	%p37, %r890, 0;
	@%p37 bra 	$L__BB1_70;
	ld.global.u32 	%r891, [%rd5+300];
	xor.b32  	%r1274, %r1274, %r891;
	ld.global.u32 	%r892, [%rd5+304];
	xor.b32  	%r1273, %r1273, %r892;
	ld.global.u32 	%r893, [%rd5+308];
	xor.b32  	%r1272, %r1272, %r893;
	ld.global.u32 	%r894, [%rd5+312];
	xor.b32  	%r1271, %r1271, %r894;
	ld.global.u32 	%r895, [%rd5+316];
	xor.b32  	%r1270, %r1270, %r895;
$L__BB1_70:
	add.s32 	%r1269, %r1269, 16;
	setp.ne.s32 	%p38, %r1269, 32;
	@%p38 bra 	$L__BB1_38;
	mad.lo.s32 	%r896, %r1263, -31, %r186;
	add.s32 	%r1263, %r896, 1;
	setp.ne.s32 	%p39, %r1263, 5;
	@%p39 bra 	$L__BB1_37;
	st.local.u32 	[%rd2+4], %r1274;
	st.local.v2.u32 	[%rd2+8], {%r1273, %r1272};
	st.local.v2.u32 	[%rd2+16], {%r1271, %r1270};
	mov.b32 	%r1362, 0;
	mov.u32 	%r1363, %r1362;
	mov.u32 	%r1364, %r1362;
	mov.u32 	%r1365, %r1362;
	mov.u32 	%r1366, %r1362;
	mov.u32 	%r1355, %r1362;
$L__BB1_73:
	mul.wide.u32 	%rd27, %r1355, 4;
	add.s64 	%rd28, %rd2, %rd27;
	ld.local.u32 	%r361, [%rd28+4];
	shl.b32 	%r362, %r1355, 5;
	mov.b32 	%r1361, 0;
$L__BB1_74:
	.pragma "nounroll";
	shr.u32 	%r899, %r361, %r1361;
	and.b32  	%r900, %r899, 1;
	setp.eq.b32 	%p40, %r900, 1;
	not.pred 	%p41, %p40;
	add.s32 	%r901, %r362, %r1361;
	mul.lo.s32 	%r902, %r901, 5;
	mul.wide.u32 	%rd29, %r902, 4;
	add.s64 	%rd6, %rd26, %rd29;
	@%p41 bra 	$L__BB1_76;
	ld.global.u32 	%r903, [%rd6];
	xor.b32  	%r1366, %r1366, %r903;
	ld.global.u32 	%r904, [%rd6+4];
	xor.b32  	%r1365, %r1365, %r904;
	ld.global.u32 	%r905, [%rd6+8];
	xor.b32  	%r1364, %r1364, %r905;
	ld.global.u32 	%r906, [%rd6+12];
	xor.b32  	%r1363, %r1363, %r906;
	ld.global.u32 	%r907, [%rd6+16];
	xor.b32  	%r1362, %r1362, %r907;
$L__BB1_76:
	and.b32  	%r909, %r899, 2;
	setp.eq.s32 	%p42, %r909, 0;
	@%p42 bra 	$L__BB1_78;
	ld.global.u32 	%r910, [%rd6+20];
	xor.b32  	%r1366, %r1366, %r910;
	ld.global.u32 	%r911, [%rd6+24];
	xor.b32  	%r1365, %r1365, %r911;
	ld.global.u32 	%r912, [%rd6+28];
	xor.b32  	%r1364, %r1364, %r912;
	ld.global.u32 	%r913, [%rd6+32];
	xor.b32  	%r1363, %r1363, %r913;
	ld.global.u32 	%r914, [%rd6+36];
	xor.b32  	%r1362, %r1362, %r914;
$L__BB1_78:
	and.b32  	%r916, %r899, 4;
	setp.eq.s32 	%p43, %r916, 0;
	@%p43 bra 	$L__BB1_80;
	ld.global.u32 	%r917, [%rd6+40];
	xor.b32  	%r1366, %r1366, %r917;
	ld.global.u32 	%r918, [%rd6+44];
	xor.b32  	%r1365, %r1365, %r918;
	ld.global.u32 	%r919, [%rd6+48];
	xor.b32  	%r1364, %r1364, %r919;
	ld.global.u32 	%r920, [%rd6+52];
	xor.b32  	%r1363, %r1363, %r920;
	ld.global.u32 	%r921, [%rd6+56];
	xor.b32  	%r1362, %r1362, %r921;
$L__BB1_80:
	and.b32  	%r923, %r899, 8;
	setp.eq.s32 	%p44, %r923, 0;
	@%p44 bra 	$L__BB1_82;
	ld.global.u32 	%r924, [%rd6+60];
	xor.b32  	%r1366, %r1366, %r924;
	ld.global.u32 	%r925, [%rd6+64];
	xor.b32  	%r1365, %r1365, %r925;
	ld.global.u32 	%r926, [%rd6+68];
	xor.b32  	%r1364, %r1364, %r926;
	ld.global.u32 	%r927, [%rd6+72];
	xor.b32  	%r1363, %r1363, %r927;
	ld.global.u32 	%r928, [%rd6+76];
	xor.b32  	%r1362, %r1362, %r928;
$L__BB1_82:
	and.b32  	%r930, %r899, 16;
	setp.eq.s32 	%p45, %r930, 0;
	@%p45 bra 	$L__BB1_84;
	ld.global.u32 	%r931, [%rd6+80];
	xor.b32  	%r1366, %r1366, %r931;
	ld.global.u32 	%r932, [%rd6+84];
	xor.b32  	%r1365, %r1365, %r932;
	ld.global.u32 	%r933, [%rd6+88];
	xor.b32  	%r1364, %r1364, %r933;
	ld.global.u32 	%r934, [%rd6+92];
	xor.b32  	%r1363, %r1363, %r934;
	ld.global.u32 	%r935, [%rd6+96];
	xor.b32  	%r1362, %r1362, %r935;
$L__BB1_84:
	and.b32  	%r937, %r899, 32;
	setp.eq.s32 	%p46, %r937, 0;
	@%p46 bra 	$L__BB1_86;
	ld.global.u32 	%r938, [%rd6+100];
	xor.b32  	%r1366, %r1366, %r938;
	ld.global.u32 	%r939, [%rd6+104];
	xor.b32  	%r1365, %r1365, %r939;
	ld.global.u32 	%r940, [%rd6+108];
	xor.b32  	%r1364, %r1364, %r940;
	ld.global.u32 	%r941, [%rd6+112];
	xor.b32  	%r1363, %r1363, %r941;
	ld.global.u32 	%r942, [%rd6+116];
	xor.b32  	%r1362, %r1362, %r942;
$L__BB1_86:
	and.b32  	%r944, %r899, 64;
	setp.eq.s32 	%p47, %r944, 0;
	@%p47 bra 	$L__BB1_88;
	ld.global.u32 	%r945, [%rd6+120];
	xor.b32  	%r1366, %r1366, %r945;
	ld.global.u32 	%r946, [%rd6+124];
	xor.b32  	%r1365, %r1365, %r946;
	ld.global.u32 	%r947, [%rd6+128];
	xor.b32  	%r1364, %r1364, %r947;
	ld.global.u32 	%r948, [%rd6+132];
	xor.b32  	%r1363, %r1363, %r948;
	ld.global.u32 	%r949, [%rd6+136];
	xor.b32  	%r1362, %r1362, %r949;
$L__BB1_88:
	and.b32  	%r951, %r899, 128;
	setp.eq.s32 	%p48, %r951, 0;
	@%p48 bra 	$L__BB1_90;
	ld.global.u32 	%r952, [%rd6+140];
	xor.b32  	%r1366, %r1366, %r952;
	ld.global.u32 	%r953, [%rd6+144];
	xor.b32  	%r1365, %r1365, %r953;
	ld.global.u32 	%r954, [%rd6+148];
	xor.b32  	%r1364, %r1364, %r954;
	ld.global.u32 	%r955, [%rd6+152];
	xor.b32  	%r1363, %r1363, %r955;
	ld.global.u32 	%r956, [%rd6+156];
	xor.b32  	%r1362, %r1362, %r956;
$L__BB1_90:
	and.b32  	%r958, %r899, 256;
	setp.eq.s32 	%p49, %r958, 0;
	@%p49 bra 	$L__BB1_92;
	ld.global.u32 	%r959, [%rd6+160];
	xor.b32  	%r1366, %r1366, %r959;
	ld.global.u32 	%r960, [%rd6+164];
	xor.b32  	%r1365, %r1365, %r960;
	ld.global.u32 	%r961, [%rd6+168];
	xor.b32  	%r1364, %r1364, %r961;
	ld.global.u32 	%r962, [%rd6+172];
	xor.b32  	%r1363, %r1363, %r962;
	ld.global.u32 	%r963, [%rd6+176];
	xor.b32  	%r1362, %r1362, %r963;
$L__BB1_92:
	and.b32  	%r965, %r899, 512;
	setp.eq.s32 	%p50, %r965, 0;
	@%p50 bra 	$L__BB1_94;
	ld.global.u32 	%r966, [%rd6+180];
	xor.b32  	%r1366, %r1366, %r966;
	ld.global.u32 	%r967, [%rd6+184];
	xor.b32  	%r1365, %r1365, %r967;
	ld.global.u32 	%r968, [%rd6+188];
	xor.b32  	%r1364, %r1364, %r968;
	ld.global.u32 	%r969, [%rd6+192];
	xor.b32  	%r1363, %r1363, %r969;
	ld.global.u32 	%r970, [%rd6+196];
	xor.b32  	%r1362, %r1362, %r970;
$L__BB1_94:
	and.b32  	%r972, %r899, 1024;
	setp.eq.s32 	%p51, %r972, 0;
	@%p51 bra 	$L__BB1_96;
	ld.global.u32 	%r973, [%rd6+200];
	xor.b32  	%r1366, %r1366, %r973;
	ld.global.u32 	%r974, [%rd6+204];
	xor.b32  	%r1365, %r1365, %r974;
	ld.global.u32 	%r975, [%rd6+208];
	xor.b32  	%r1364, %r1364, %r975;
	ld.global.u32 	%r976, [%rd6+212];
	xor.b32  	%r1363, %r1363, %r976;
	ld.global.u32 	%r977, [%rd6+216];
	xor.b32  	%r1362, %r1362, %r977;
$L__BB1_96:
	and.b32  	%r979, %r899, 2048;
	setp.eq.s32 	%p52, %r979, 0;
	@%p52 bra 	$L__BB1_98;
	ld.global.u32 	%r980, [%rd6+220];
	xor.b32  	%r1366, %r1366, %r980;
	ld.global.u32 	%r981, [%rd6+224];
	xor.b32  	%r1365, %r1365, %r981;
	ld.global.u32 	%r982, [%rd6+228];
	xor.b32  	%r1364, %r1364, %r982;
	ld.global.u32 	%r983, [%rd6+232];
	xor.b32  	%r1363, %r1363, %r983;
	ld.global.u32 	%r984, [%rd6+236];
	xor.b32  	%r1362, %r1362, %r984;
$L__BB1_98:
	and.b32  	%r986, %r899, 4096;
	setp.eq.s32 	%p53, %r986, 0;
	@%p53 bra 	$L__BB1_100;
	ld.global.u32 	%r987, [%rd6+240];
	xor.b32  	%r1366, %r1366, %r987;
	ld.global.u32 	%r988, [%rd6+244];
	xor.b32  	%r1365, %r1365, %r988;
	ld.global.u32 	%r989, [%rd6+248];
	xor.b32  	%r1364, %r1364, %r989;
	ld.global.u32 	%r990, [%rd6+252];
	xor.b32  	%r1363, %r1363, %r990;
	ld.global.u32 	%r991, [%rd6+256];
	xor.b32  	%r1362, %r1362, %r991;
$L__BB1_100:
	and.b32  	%r993, %r899, 8192;
	setp.eq.s32 	%p54, %r993, 0;
	@%p54 bra 	$L__BB1_102;
	ld.global.u32 	%r994, [%rd6+260];
	xor.b32  	%r1366, %r1366, %r994;
	ld.global.u32 	%r995, [%rd6+264];
	xor.b32  	%r1365, %r1365, %r995;
	ld.global.u32 	%r996, [%rd6+268];
	xor.b32  	%r1364, %r1364, %r996;
	ld.global.u32 	%r997, [%rd6+272];
	xor.b32  	%r1363, %r1363, %r997;
	ld.global.u32 	%r998, [%rd6+276];
	xor.b32  	%r1362, %r1362, %r998;
$L__BB1_102:
	and.b32  	%r1000, %r899, 16384;
	setp.eq.s32 	%p55, %r1000, 0;
	@%p55 bra 	$L__BB1_104;
	ld.global.u32 	%r1001, [%rd6+280];
	xor.b32  	%r1366, %r1366, %r1001;
	ld.global.u32 	%r1002, [%rd6+284];
	xor.b32  	%r1365, %r1365, %r1002;
	ld.global.u32 	%r1003, [%rd6+288];
	xor.b32  	%r1364, %r1364, %r1003;
	ld.global.u32 	%r1004, [%rd6+292];
	xor.b32  	%r1363, %r1363, %r1004;
	ld.global.u32 	%r1005, [%rd6+296];
	xor.b32  	%r1362, %r1362, %r1005;
$L__BB1_104:
	and.b32  	%r1007, %r899, 32768;
	setp.eq.s32 	%p56, %r1007, 0;
	@%p56 bra 	$L__BB1_106;
	ld.global.u32 	%r1008, [%rd6+300];
	xor.b32  	%r1366, %r1366, %r1008;
	ld.global.u32 	%r1009, [%rd6+304];
	xor.b32  	%r1365, %r1365, %r1009;
	ld.global.u32 	%r1010, [%rd6+308];
	xor.b32  	%r1364, %r1364, %r1010;
	ld.global.u32 	%r1011, [%rd6+312];
	xor.b32  	%r1363, %r1363, %r1011;
	ld.global.u32 	%r1012, [%rd6+316];
	xor.b32  	%r1362, %r1362, %r1012;
$L__BB1_106:
	add.s32 	%r1361, %r1361, 16;
	setp.ne.s32 	%p57, %r1361, 32;
	@%p57 bra 	$L__BB1_74;
	mad.lo.s32 	%r1013, %r1355, -31, %r362;
	add.s32 	%r1355, %r1013, 1;
	setp.ne.s32 	%p58, %r1355, 5;
	@%p58 bra 	$L__BB1_73;
	setp.lt.s32 	%p59, %r650, 1;
	@%p59 bra 	$L__BB1_159;
	add.s32 	%r1455, %r2, 724874;
	mul.lo.s32 	%r532, %r650, %r1;
	add.s32 	%r533, %r649, -1;
	and.b32  	%r534, %r649, 15;
	add.s32 	%r535, %r534, -1;
	and.b32  	%r536, %r649, 7;
	add.s32 	%r537, %r536, -1;
	and.b32  	%r538, %r649, 2147483632;
	and.b32  	%r539, %r649, 3;
	cvta.to.global.u64 	%rd7, %rd15;
	cvta.to.global.u64 	%rd8, %rd16;
	mov.b32 	%r1448, 0;
	add.s64 	%rd10, %rd1, 7;
$L__BB1_110:
	add.s32 	%r547, %r1448, %r532;
	mul.lo.s32 	%r1015, %r547, 24;
	shr.u32 	%r1016, %r1366, 2;
	xor.b32  	%r1017, %r1016, %r1366;
	shl.b32 	%r1018, %r1362, 4;
	shl.b32 	%r1019, %r1017, 1;
	xor.b32  	%r1020, %r1019, %r1018;
	xor.b32  	%r1021, %r1020, %r1017;
	xor.b32  	%r1456, %r1021, %r1362;
	add.s32 	%r1455, %r1455, 362437;
	add.s32 	%r1022, %r1456, %r1455;
	rem.u32 	%r1023, %r1022, %r649;
	cvt.u64.u32 	%rd31, %r1023;
	add.s64 	%rd32, %rd1, %rd31;
	ld.global.u8 	%rs1, [%rd32];
	cvt.s64.s32 	%rd33, %r1015;
	add.s64 	%rd9, %rd7, %rd33;
	st.global.u8 	[%rd9], %rs1;
	st.local.u8 	[%rd3], %rs1;
	mov.b16 	%rs8, 10;
	st.local.u8 	[%rd3+6], %rs8;
$L__BB1_111:
	mov.u32 	%r1460, %r1364;
	mov.u32 	%r1364, %r1363;
	mov.u32 	%r1363, %r1362;
	mov.u32 	%r1362, %r1456;
	shr.u32 	%r1024, %r1365, 2;
	xor.b32  	%r1025, %r1024, %r1365;
	shl.b32 	%r1026, %r1362, 4;
	shl.b32 	%r1027, %r1025, 1;
	xor.b32  	%r1028, %r1027, %r1026;
	xor.b32  	%r1029, %r1028, %r1025;
	xor.b32  	%r1456, %r1029, %r1362;
	add.s32 	%r1455, %r1455, 362437;
	add.s32 	%r1030, %r1456, %r1455;
	rem.u32 	%r1031, %r1030, %r649;
	cvt.u64.u32 	%rd34, %r1031;
	add.s64 	%rd35, %rd1, %rd34;
	ld.global.u8 	%rs2, [%rd35];
	st.global.u8 	[%rd9+1], %rs2;
	setp.eq.s16 	%p60, %rs1, %rs2;
	mov.u32 	%r1365, %r1460;
	@%p60 bra 	$L__BB1_111;
	st.local.u8 	[%rd3+1], %rs2;
$L__BB1_113:
	mov.u32 	%r1466, %r1364;
	mov.u32 	%r1364, %r1363;
	mov.u32 	%r1363, %r1362;
	mov.u32 	%r1362, %r1456;
	shr.u32 	%r1032, %r1460, 2;
	xor.b32  	%r1033, %r1032, %r1460;
	shl.b32 	%r1034, %r1362, 4;
	shl.b32 	%r1035, %r1033, 1;
	xor.b32  	%r1036, %r1035, %r1034;
	xor.b32  	%r1037, %r1036, %r1033;
	xor.b32  	%r1456, %r1037, %r1362;
	add.s32 	%r1455, %r1455, 362437;
	add.s32 	%r1038, %r1456, %r1455;
	rem.u32 	%r1039, %r1038, %r649;
	cvt.u64.u32 	%rd36, %r1039;
	add.s64 	%rd37, %rd1, %rd36;
	ld.global.u8 	%rs3, [%rd37];
	st.global.u8 	[%rd9+2], %rs3;
	setp.eq.s16 	%p61, %rs2, %rs3;
	mov.u32 	%r1460, %r1466;
	@%p61 bra 	$L__BB1_113;
	st.local.u8 	[%rd3+2], %rs3;
$L__BB1_115:
	mov.u32 	%r1472, %r1364;
	mov.u32 	%r1364, %r1363;
	mov.u32 	%r1363, %r1362;
	mov.u32 	%r1362, %r1456;
	shr.u32 	%r1040, %r1466, 2;
	xor.b32  	%r1041, %r1040, %r1466;
	shl.b32 	%r1042, %r1362, 4;
	shl.b32 	%r1043, %r1041, 1;
	xor.b32  	%r1044, %r1043, %r1042;
	xor.b32  	%r1045, %r1044, %r1041;
	xor.b32  	%r1456, %r1045, %r1362;
	add.s32 	%r1455, %r1455, 362437;
	add.s32 	%r1046, %r1456, %r1455;
	rem.u32 	%r1047, %r1046, %r649;
	cvt.u64.u32 	%rd38, %r1047;
	add.s64 	%rd39, %rd1, %rd38;
	ld.global.u8 	%rs4, [%rd39];
	st.global.u8 	[%rd9+3], %rs4;
	setp.eq.s16 	%p62, %rs3, %rs4;
	mov.u32 	%r1466, %r1472;
	@%p62 bra 	$L__BB1_115;
	st.local.u8 	[%rd3+3], %rs4;
	mov.u32 	%r1469, %r1362;
	mov.u32 	%r1470, %r1363;
	mov.u32 	%r1365, %r1364;
$L__BB1_117:
	mov.u32 	%r1478, %r1365;
	mov.u32 	%r1365, %r1470;
	mov.u32 	%r1470, %r1469;
	mov.u32 	%r1469, %r1456;
	shr.u32 	%r1048, %r1472, 2;
	xor.b32  	%r1049, %r1048, %r1472;
	shl.b32 	%r1050, %r1469, 4;
	shl.b32 	%r1051, %r1049, 1;
	xor.b32  	%r1052, %r1051, %r1050;
	xor.b32  	%r1053, %r1052, %r1049;
	xor.b32  	%r1456, %r1053, %r1469;
	add.s32 	%r1455, %r1455, 362437;
	add.s32 	%r1054, %r1456, %r1455;
	rem.u32 	%r1055, %r1054, %r649;
	cvt.u64.u32 	%rd40, %r1055;
	add.s64 	%rd41, %rd1, %rd40;
	ld.global.u8 	%rs5, [%rd41];
	st.global.u8 	[%rd9+4], %rs5;
	setp.eq.s16 	%p63, %rs4, %rs5;
	mov.u32 	%r1472, %r1478;
	@%p63 bra 	$L__BB1_117;
	st.local.u8 	[%rd3+4], %rs5;
	mov.u32 	%r1362, %r1456;
	mov.u32 	%r1363, %r1469;
	mov.u32 	%r1364, %r1470;
$L__BB1_119:
	mov.u32 	%r1366, %r1365;
	mov.u32 	%r1365, %r1364;
	mov.u32 	%r1364, %r1363;
	mov.u32 	%r1363, %r1362;
	shr.u32 	%r1056, %r1478, 2;
	xor.b32  	%r1057, %r1056, %r1478;
	shl.b32 	%r1058, %r1363, 4;
	shl.b32 	%r1059, %r1057, 1;
	xor.b32  	%r1060, %r1059, %r1058;
	xor.b32  	%r1061, %r1060, %r1057;
	xor.b32  	%r1362, %r1061, %r1363;
	add.s32 	%r1455, %r1455, 362437;
	add.s32 	%r1062, %r1362, %r1455;
	rem.u32 	%r1063, %r1062, %r649;
	cvt.u64.u32 	%rd42, %r1063;
	add.s64 	%rd43, %rd1, %rd42;
	ld.global.u8 	%rs6, [%rd43];
	st.global.u8 	[%rd9+5], %rs6;
	setp.eq.s16 	%p64, %rs5, %rs6;
	mov.u32 	%r1478, %r1366;
	@%p64 bra 	$L__BB1_119;
	setp.lt.s32 	%p65, %r649, 1;
	st.local.u8 	[%rd3+5], %rs6;
	mov.b16 	%rs10, 32;
	st.global.u8 	[%rd9+7], %rs10;
	mov.b16 	%rs11, 45;
	st.global.u8 	[%rd9+8], %rs11;
	mov.b16 	%rs12, 62;
	st.global.u8 	[%rd9+9], %rs12;
	st.global.u8 	[%rd9+10], %rs10;
	mov.b32 	%r1488, 0;
	@%p65 bra 	$L__BB1_134;
	setp.lt.u32 	%p66, %r533, 15;
	mov.b32 	%r1488, 0;
	mov.u32 	%r1484, %r1488;
	@%p66 bra 	$L__BB1_124;
	mov.b32 	%r1488, 0;
	mov.u64 	%rd72, %rd10;
	mov.u32 	%r1503, %r1488;
$L__BB1_123:
	.pragma "nounroll";
	ld.global.u8 	%rs13, [%rd72+-7];
	setp.eq.s16 	%p67, %rs13, %rs1;
	selp.b32 	%r1068, %r1503, %r1488, %p67;
	ld.global.u8 	%rs15, [%rd72+-6];
	setp.eq.s16 	%p68, %rs15, %rs1;
	add.s32 	%r1070, %r1503, 1;
	selp.b32 	%r1071, %r1070, %r1068, %p68;
	ld.global.u8 	%rs16, [%rd72+-5];
	setp.eq.s16 	%p69, %rs16, %rs1;
	add.s32 	%r1073, %r1503, 2;
	selp.b32 	%r1074, %r1073, %r1071, %p69;
	ld.global.u8 	%rs17, [%rd72+-4];
	setp.eq.s16 	%p70, %rs17, %rs1;
	add.s32 	%r1076, %r1503, 3;
	selp.b32 	%r1077, %r1076, %r1074, %p70;
	ld.global.u8 	%rs18, [%rd72+-3];
	setp.eq.s16 	%p71, %rs18, %rs1;
	add.s32 	%r1079, %r1503, 4;
	selp.b32 	%r1080, %r1079, %r1077, %p71;
	ld.global.u8 	%rs19, [%rd72+-2];
	setp.eq.s16 	%p72, %rs19, %rs1;
	add.s32 	%r1082, %r1503, 5;
	selp.b32 	%r1083, %r1082, %r1080, %p72;
	ld.global.u8 	%rs20, [%rd72+-1];
	setp.eq.s16 	%p73, %rs20, %rs1;
	add.s32 	%r1085, %r1503, 6;
	selp.b32 	%r1086, %r1085, %r1083, %p73;
	ld.global.u8 	%rs21, [%rd72];
	setp.eq.s16 	%p74, %rs21, %rs1;
	add.s32 	%r1088, %r1503, 7;
	selp.b32 	%r1089, %r1088, %r1086, %p74;
	ld.global.u8 	%rs22, [%rd72+1];
	setp.eq.s16 	%p75, %rs22, %rs1;
	add.s32 	%r1091, %r1503, 8;
	selp.b32 	%r1092, %r1091, %r1089, %p75;
	ld.global.u8 	%rs23, [%rd72+2];
	setp.eq.s16 	%p76, %rs23, %rs1;
	add.s32 	%r1094, %r1503, 9;
	selp.b32 	%r1095, %r1094, %r1092, %p76;
	ld.global.u8 	%rs24, [%rd72+3];
	setp.eq.s16 	%p77, %rs24, %rs1;
	add.s32 	%r1097, %r1503, 10;
	selp.b32 	%r1098, %r1097, %r1095, %p77;
	ld.global.u8 	%rs25, [%rd72+4];
	setp.eq.s16 	%p78, %rs25, %rs1;
	add.s32 	%r1100, %r1503, 11;
	selp.b32 	%r1101, %r1100, %r1098, %p78;
	ld.global.u8 	%rs26, [%rd72+5];
	setp.eq.s16 	%p79, %rs26, %rs1;
	add.s32 	%r1103, %r1503, 12;
	selp.b32 	%r1104, %r1103, %r1101, %p79;
	ld.global.u8 	%rs27, [%rd72+6];
	setp.eq.s16 	%p80, %rs27, %rs1;
	add.s32 	%r1106, %r1503, 13;
	selp.b32 	%r1107, %r1106, %r1104, %p80;
	ld.global.u8 	%rs28, [%rd72+7];
	setp.eq.s16 	%p81, %rs28, %rs1;
	add.s32 	%r1109, %r1503, 14;
	selp.b32 	%r1110, %r1109, %r1107, %p81;
	ld.global.u8 	%rs29, [%rd72+8];
	setp.eq.s16 	%p82, %rs29, %rs1;
	add.s32 	%r1112, %r1503, 15;
	selp.b32 	%r1488, %r1112, %r1110, %p82;
	add.s64 	%rd72, %rd72, 16;
	add.s32 	%r1503, %r1503, 16;
	setp.eq.s32 	%p83, %r1503, %r538;
	mov.u32 	%r1484, %r538;
	@%p83 bra 	$L__BB1_124;
	bra.uni 	$L__BB1_123;
$L__BB1_124:
	setp.eq.s32 	%p84, %r534, 0;
	@%p84 bra 	$L__BB1_134;
	setp.lt.u32 	%p85, %r535, 7;
	@%p85 bra 	$L__BB1_127;
	cvt.u64.u32 	%rd44, %r1484;
	add.s64 	%rd45, %rd1, %rd44;
	ld.global.u8 	%rs30, [%rd45];
	setp.eq.s16 	%p86, %rs30, %rs1;
	selp.b32 	%r1115, %r1484, %r1488, %p86;
	add.s32 	%r1116, %r1484, 1;
	ld.global.u8 	%rs32, [%rd45+1];
	setp.eq.s16 	%p87, %rs32, %rs1;
	selp.b32 	%r1118, %r1116, %r1115, %p87;
	add.s32 	%r1119, %r1484, 2;
	ld.global.u8 	%rs33, [%rd45+2];
	setp.eq.s16 	%p88, %rs33, %rs1;
	selp.b32 	%r1121, %r1119, %r1118, %p88;
	add.s32 	%r1122, %r1484, 3;
	ld.global.u8 	%rs34, [%rd45+3];
	setp.eq.s16 	%p89, %rs34, %rs1;
	selp.b32 	%r1124, %r1122, %r1121, %p89;
	add.s32 	%r1125, %r1484, 4;
	ld.global.u8 	%rs35, [%rd45+4];
	setp.eq.s16 	%p90, %rs35, %rs1;
	selp.b32 	%r1127, %r1125, %r1124, %p90;
	add.s32 	%r1128, %r1484, 5;
	ld.global.u8 	%rs36, [%rd45+5];
	setp.eq.s16 	%p91, %rs36, %rs1;
	selp.b32 	%r1130, %r1128, %r1127, %p91;
	add.s32 	%r1131, %r1484, 6;
	ld.global.u8 	%rs37, [%rd45+6];
	setp.eq.s16 	%p92, %rs37, %rs1;
	selp.b32 	%r1133, %r1131, %r1130, %p92;
	add.s32 	%r1134, %r1484, 7;
	ld.global.u8 	%rs38, [%rd45+7];
	setp.eq.s16 	%p93, %rs38, %rs1;
	selp.b32 	%r1488, %r1134, %r1133, %p93;
	add.s32 	%r1484, %r1484, 8;
$L__BB1_127:
	setp.eq.s32 	%p94, %r536, 0;
	@%p94 bra 	$L__BB1_134;
	setp.lt.u32 	%p95, %r537, 3;
	@%p95 bra 	$L__BB1_130;
	cvt.u64.u32 	%rd46, %r1484;
	add.s64 	%rd47, %rd1, %rd46;
	ld.global.u8 	%rs39, [%rd47];
	setp.eq.s16 	%p96, %rs39, %rs1;
	selp.b32 	%r1138, %r1484, %r1488, %p96;
	add.s32 	%r1139, %r1484, 1;
	ld.global.u8 	%rs41, [%rd47+1];
	setp.eq.s16 	%p97, %rs41, %rs1;
	selp.b32 	%r1141, %r1139, %r1138, %p97;
	add.s32 	%r1142, %r1484, 2;
	ld.global.u8 	%rs42, [%rd47+2];
	setp.eq.s16 	%p98, %rs42, %rs1;
	selp.b32 	%r1144, %r1142, %r1141, %p98;
	add.s32 	%r1145, %r1484, 3;
	ld.global.u8 	%rs43, [%rd47+3];
	setp.eq.s16 	%p99, %rs43, %rs1;
	selp.b32 	%r1488, %r1145, %r1144, %p99;
	add.s32 	%r1484, %r1484, 4;
$L__BB1_130:
	setp.eq.s32 	%p100, %r539, 0;
	@%p100 bra 	$L__BB1_134;
	setp.eq.s32 	%p101, %r539, 1;
	cvt.u64.u32 	%rd48, %r1484;
	add.s64 	%rd11, %rd1, %rd48;
	ld.global.u8 	%rs44, [%rd11];
	setp.eq.s16 	%p102, %rs44, %rs1;
	selp.b32 	%r1488, %r1484, %r1488, %p102;
	@%p101 bra 	$L__BB1_134;
	setp.eq.s32 	%p103, %r539, 2;
	add.s32 	%r1149, %r1484, 1;
	ld.global.u8 	%rs46, [%rd11+1];
	setp.eq.s16 	%p104, %rs46, %rs1;
	selp.b32 	%r1488, %r1149, %r1488, %p104;
	@%p103 bra 	$L__BB1_134;
	add.s32 	%r1151, %r1484, 2;
	ld.global.u8 	%rs48, [%rd11+2];
	setp.eq.s16 	%p105, %rs48, %rs1;
	selp.b32 	%r1488, %r1151, %r1488, %p105;
$L__BB1_134:
	@%p65 bra 	$L__BB1_158;
	rem.s32 	%r607, %r1488, %r649;
	mov.b32 	%r1489, 0;
$L__BB1_136:
	mad.lo.s32 	%r1500, %r1489, %r649, %r607;
	cvt.s64.s32 	%rd49, %r1500;
	add.s64 	%rd50, %rd1, %rd49;
	ld.global.u8 	%rs7, [%rd50];
	setp.eq.s16 	%p107, %rs2, %rs7;
	mov.b32 	%r1501, 1;
	@%p107 bra 	$L__BB1_138;
	add.s32 	%r1489, %r1489, 1;
	setp.eq.s32 	%p108, %r1489, %r649;
	mov.b32 	%r1501, 0;
	mov.u32 	%r1500, %r1488;
	@%p108 bra 	$L__BB1_138;
	bra.uni 	$L__BB1_136;
$L__BB1_138:
	rem.s32 	%r641, %r1500, %r649;
	sub.s32 	%r642, %r1500, %r641;
	mov.b32 	%r1490, 0;
$L__BB1_139:
	setp.ne.s16 	%p109, %rs2, %rs7;
	@%p109 bra 	$L__BB1_141;
	add.s32 	%r1491, %r642, %r1490;
	cvt.s64.s32 	%rd53, %r1491;
	add.s64 	%rd54, %rd1, %rd53;
	ld.global.u8 	%rs51, [%rd54];
	setp.eq.s16 	%p111, %rs3, %rs51;
	mov.b32 	%r1492, 0;
	@%p111 bra 	$L__BB1_143;
	bra.uni 	$L__BB1_142;
$L__BB1_141:
	mad.lo.s32 	%r1491, %r1490, %r649, %r641;
	cvt.s64.s32 	%rd51, %r1491;
	add.s64 	%rd52, %rd1, %rd51;
	ld.global.u8 	%rs50, [%rd52];
	setp.eq.s16 	%p110, %rs3, %rs50;
	mov.b32 	%r1492, 1;
	@%p110 bra 	$L__BB1_143;
$L__BB1_142:
	add.s32 	%r1490, %r1490, 1;
	setp.ne.s32 	%p112, %r1490, %r649;
	mov.u32 	%r1491, %r1500;
	mov.u32 	%r1492, %r1501;
	@%p112 bra 	$L__BB1_139;
$L__BB1_143:
	rem.s32 	%r617, %r1491, %r649;
	sub.s32 	%r618, %r1491, %r617;
	mov.b32 	%r1493, 0;
$L__BB1_144:
	setp.eq.s32 	%p113, %r1492, 0;
	@%p113 bra 	$L__BB1_146;
	add.s32 	%r1494, %r618, %r1493;
	cvt.s64.s32 	%rd55, %r1494;
	add.s64 	%rd56, %rd1, %rd55;
	ld.global.u8 	%rs52, [%rd56];
	setp.eq.s16 	%p114, %rs4, %rs52;
	mov.b32 	%r1495, 0;
	@%p114 bra 	$L__BB1_148;
	bra.uni 	$L__BB1_147;
$L__BB1_146:
	mad.lo.s32 	%r1494, %r1493, %r649, %r617;
	cvt.s64.s32 	%rd57, %r1494;
	add.s64 	%rd58, %rd1, %rd57;
	ld.global.u8 	%rs53, [%rd58];
	setp.eq.s16 	%p115, %rs4, %rs53;
	mov.b32 	%r1495, 1;
	@%p115 bra 	$L__BB1_148;
$L__BB1_147:
	add.s32 	%r1493, %r1493, 1;
	setp.ne.s32 	%p116, %r1493, %r649;
	mov.u32 	%r1494, %r1491;
	mov.u32 	%r1495, %r1492;
	@%p116 bra 	$L__BB1_144;
$L__BB1_148:
	rem.s32 	%r625, %r1494, %r649;
	sub.s32 	%r626, %r1494, %r625;
	mov.b32 	%r1496, 0;
$L__BB1_149:
	setp.eq.s32 	%p117, %r1495, 0;
	@%p117 bra 	$L__BB1_151;
	add.s32 	%r1497, %r626, %r1496;
	cvt.s64.s32 	%rd59, %r1497;
	add.s64 	%rd60, %rd1, %rd59;
	ld.global.u8 	%rs54, [%rd60];
	setp.eq.s16 	%p118, %rs5, %rs54;
	mov.b32 	%r1498, 0;
	@%p118 bra 	$L__BB1_153;
	bra.uni 	$L__BB1_152;
$L__BB1_151:
	mad.lo.s32 	%r1497, %r1496, %r649, %r625;
	cvt.s64.s32 	%rd61, %r1497;
	add.s64 	%rd62, %rd1, %rd61;
	ld.global.u8 	%rs55, [%rd62];
	setp.eq.s16 	%p119, %rs5, %rs55;
	mov.b32 	%r1498, 1;
	@%p119 bra 	$L__BB1_153;
$L__BB1_152:
	add.s32 	%r1496, %r1496, 1;
	setp.ne.s32 	%p120, %r1496, %r649;
	mov.u32 	%r1497, %r1494;
	mov.u32 	%r1498, %r1495;
	@%p120 bra 	$L__BB1_149;
$L__BB1_153:
	rem.s32 	%r633, %r1497, %r649;
	sub.s32 	%r634, %r1497, %r633;
	mov.b32 	%r1499, 0;
$L__BB1_154:
	setp.eq.s32 	%p121, %r1498, 0;
	@%p121 bra 	$L__BB1_156;
	add.s32 	%r1488, %r634, %r1499;
	cvt.s64.s32 	%rd63, %r1488;
	add.s64 	%rd64, %rd1, %rd63;
	ld.global.u8 	%rs56, [%rd64];
	setp.eq.s16 	%p122, %rs6, %rs56;
	@%p122 bra 	$L__BB1_158;
	bra.uni 	$L__BB1_157;
$L__BB1_156:
	mad.lo.s32 	%r1488, %r1499, %r649, %r633;
	cvt.s64.s32 	%rd65, %r1488;
	add.s64 	%rd66, %rd1, %rd65;
	ld.global.u8 	%rs57, [%rd66];
	setp.eq.s16 	%p123, %rs6, %rs57;
	@%p123 bra 	$L__BB1_158;
$L__BB1_157:
	add.s32 	%r1499, %r1499, 1;
	setp.eq.s32 	%p124, %r1499, %r649;
	mov.u32 	%r1488, %r1497;
	@%p124 bra 	$L__BB1_158;
	bra.uni 	$L__BB1_154;
$L__BB1_158:
	mul.wide.s32 	%rd67, %r547, 4;
	add.s64 	%rd68, %rd8, %rd67;
	st.global.u32 	[%rd68], %r1488;
	{ // callseq 0, 0
	.param .b64 param0;
	st.param.b64 	[param0], 13;
	.param .b64 retval0;
	call.uni (retval0), 
	malloc, 
	(
	param0
	);
	ld.param.b64 	%rd69, [retval0];
	} // callseq 0
	add.u64 	%rd71, %SP, 48;
	{ // callseq 1, 0
	.param .b64 param0;
	st.param.b64 	[param0], %rd14;
	.param .b64 param1;
	st.param.b64 	[param1], %rd71;
	.param .b32 param2;
	st.param.b32 	[param2], %r1488;
	.param .b32 param3;
	st.param.b32 	[param3], 1;
	.param .b32 param4;
	st.param.b32 	[param4], %r649;
	.param .b64 param5;
	st.param.b64 	[param5], %rd69;
	call.uni 
	_Z12makePasswordPcS_iiiS_, 
	(
	param0, 
	param1, 
	param2, 
	param3, 
	param4, 
	param5
	);
	} // callseq 1
	ld.u8 	%rs58, [%rd69];
	st.global.u8 	[%rd9+11], %rs58;
	ld.u8 	%rs59, [%rd69+1];
	st.global.u8 	[%rd9+12], %rs59;
	ld.u8 	%rs60, [%rd69+2];
	st.global.u8 	[%rd9+13], %rs60;
	ld.u8 	%rs61, [%rd69+3];
	st.global.u8 	[%rd9+14], %rs61;
	ld.u8 	%rs62, [%rd69+4];
	st.global.u8 	[%rd9+15], %rs62;
	ld.u8 	%rs63, [%rd69+5];
	st.global.u8 	[%rd9+16], %rs63;
	ld.u8 	%rs64, [%rd69+6];
	st.global.u8 	[%rd9+17], %rs64;
	ld.u8 	%rs65, [%rd69+7];
	st.global.u8 	[%rd9+18], %rs65;
	ld.u8 	%rs66, [%rd69+8];
	st.global.u8 	[%rd9+19], %rs66;
	ld.u8 	%rs67, [%rd69+9];
	st.global.u8 	[%rd9+20], %rs67;
	ld.u8 	%rs68, [%rd69+10];
	st.global.u8 	[%rd9+21], %rs68;
	ld.u8 	%rs69, [%rd69+11];
	st.global.u8 	[%rd9+22], %rs69;
	add.s32 	%r1448, %r1448, 1;
	setp.ne.s32 	%p125, %r1448, %r650;
	@%p125 bra 	$L__BB1_110;
$L__BB1_159:
	ret;

}


// ===== COMPILED SASS (sm_100) =====

	.target	sm_100

	.elftype	@"ET_EXEC"


//--------------------- .note.nv.tkinfo           --------------------------
	.section	.note.nv.tkinfo,"",@"SHT_NOTE"
	.sectionflags	@"SHF_NOTE_NV_TKINFO"
	.tkinfo
        /*0018*/ 	.word	0x00000002
        /*0030*/ 	.string	""
        /*0030*/ 	.string	"ptxas"
        /*0030*/ 	.string	"Cuda compilation tools, release 13.0, V13.0.88"
        /*0030*/ 	.string	"Build cuda_13.0.r13.0/compiler.36424714_0"
        /*0030*/ 	.string	"-arch sm_100 -m 64 "



//--------------------- .note.nv.cuinfo           --------------------------
	.section	.note.nv.cuinfo,"",@"SHT_NOTE"
	.sectionflags	@"SHF_NOTE_NV_CUINFO"
        /*0018*/ 	.short	0x0002
        /*001a*/ 	.short	0x0064
        /*001c*/ 	.short	0x0082
	.zero		2


//--------------------- .nv.info                  --------------------------
	.section	.nv.info,"",@"SHT_CUDA_INFO"
	.align	4


	//----- nvinfo : EIATTR_REGCOUNT
	.align		4
        /*0000*/ 	.byte	0x04, 0x2f
        /*0002*/ 	.short	(.L_10 - .L_9)
	.align		4
.L_9:
        /*0004*/ 	.word	index@(_Z11randomWordsPcS_iPii)
        /*0008*/ 	.word	0x00000030


	//----- nvinfo : EIATTR_FRAME_SIZE
	.align		4
.L_10:
        /*000c*/ 	.byte	0x04, 0x11
        /*000e*/ 	.short	(.L_12 - .L_11)
	.align		4
.L_11:
        /*0010*/ 	.word	index@($_Z11randomWordsPcS_iPii$_Z12makePasswordPcS_iiiS_)
        /*0014*/ 	.word	0x00000038


	//----- nvinfo : EIATTR_FRAME_SIZE
	.align		4
.L_12:
        /*0018*/ 	.byte	0x04, 0x11
        /*001a*/ 	.short	(.L_14 - .L_13)
	.align		4
.L_13:
        /*001c*/ 	.word	index@(_Z11randomWordsPcS_iPii)
        /*0020*/ 	.word	0x00000038


	//----- nvinfo : EIATTR_MIN_STACK_SIZE
	.align		4
.L_14:
        /*0024*/ 	.byte	0x04, 0x12
        /*0026*/ 	.short	(.L_16 - .L_15)
	.align		4
.L_15:
        /*0028*/ 	.word	index@(_Z11randomWordsPcS_iPii)
        /*002c*/ 	.word	0x00000038
.L_16:


//--------------------- .nv.compat                --------------------------
	.section	.nv.compat,"",@"SHT_CUDA_COMPAT_INFO"
	.align	4
        /*0000*/ 	.byte	0x02, 0x09, 0x00, 0x00, 0x02, 0x02, 0x01, 0x00, 0x02, 0x05, 0x05, 0x00, 0x03, 0x07, 0x01, 0x01
        /*0010*/ 	.byte	0x02, 0x03, 0x00, 0x00, 0x02, 0x06, 0x01, 0x00, 0x04, 0x0b, 0x08, 0x00, 0x09, 0x00, 0x00, 0x00
        /*0020*/ 	.byte	0x00, 0x00, 0x00, 0x00


//--------------------- .nv.info._Z11randomWordsPcS_iPii --------------------------
	.section	.nv.info._Z11randomWordsPcS_iPii,"",@"SHT_CUDA_INFO"
	.sectionflags	@""
	.align	4


	//----- nvinfo : EIATTR_CUDA_API_VERSION
	.align		4
        /*0000*/ 	.byte	0x04, 0x37
        /*0002*/ 	.short	(.L_18 - .L_17)
.L_17:
        /*0004*/ 	.word	0x00000082


	//----- nvinfo : EIATTR_KPARAM_INFO
	.align		4
.L_18:
        /*0008*/ 	.byte	0x04, 0x17
        /*000a*/ 	.short	(.L_20 - .L_19)
.L_19:
        /*000c*/ 	.word	0x00000000
        /*0010*/ 	.short	0x0004
        /*0012*/ 	.short	0x0020
        /*0014*/ 	.byte	0x00, 0xf0, 0x11, 0x00


	//----- nvinfo : EIATTR_KPARAM_INFO
	.align		4
.L_20:
        /*0018*/ 	.byte	0x04, 0x17
        /*001a*/ 	.short	(.L_22 - .L_21)
.L_21:
        /*001c*/ 	.word	0x00000000
        /*0020*/ 	.short	0x0003
        /*0022*/ 	.short	0x0018
        /*0024*/ 	.byte	0x00, 0xf5, 0x21, 0x00


	//----- nvinfo : EIATTR_KPARAM_INFO
	.align		4
.L_22:
        /*0028*/ 	.byte	0x04, 0x17
        /*002a*/ 	.short	(.L_24 - .L_23)
.L_23:
        /*002c*/ 	.word	0x00000000
        /*0030*/ 	.short	0x0002
        /*0032*/ 	.short	0x0010
        /*0034*/ 	.byte	0x00, 0xf0, 0x11, 0x00


	//----- nvinfo : EIATTR_KPARAM_INFO
	.align		4
.L_24:
        /*0038*/ 	.byte	0x04, 0x17
        /*003a*/ 	.short	(.L_26 - .L_25)
.L_25:
        /*003c*/ 	.word	0x00000000
        /*0040*/ 	.short	0x0001
        /*0042*/ 	.short	0x0008
        /*0044*/ 	.byte	0x00, 0xf5, 0x21, 0x00


	//----- nvinfo : EIATTR_KPARAM_INFO
	.align		4
.L_26:
        /*0048*/ 	.byte	0x04, 0x17
        /*004a*/ 	.short	(.L_28 - .L_27)
.L_27:
        /*004c*/ 	.word	0x00000000
        /*0050*/ 	.short	0x0000
        /*0052*/ 	.short	0x0000
        /*0054*/ 	.byte	0x00, 0xf5, 0x21, 0x00


	//----- nvinfo : EIATTR_SPARSE_MMA_MASK
	.align		4
.L_28:
        /*0058*/ 	.byte	0x03, 0x50
        /*005a*/ 	.short	0x0000


	//----- nvinfo : EIATTR_MAXREG_COUNT
	.align		4
        /*005c*/ 	.byte	0x03, 0x1b
        /*005e*/ 	.short	0x00ff


	//----- nvinfo : EIATTR_EXTERNS
	.align		4
        /*0060*/ 	.byte	0x04, 0x0f
        /*0062*/ 	.short	(.L_30 - .L_29)


	//   ....[0]....
	.align		4
.L_29:
        /*0064*/ 	.word	index@(malloc)


	//----- nvinfo : EIATTR_MERCURY_ISA_VERSION
	.align		4
.L_30:
        /*0068*/ 	.byte	0x03, 0x5f
        /*006a*/ 	.short	0x0101


	//----- nvinfo : EIATTR_VRC_CTA_INIT_COUNT
	.align		4
        /*006c*/ 	.byte	0x02, 0x4a
	.zero		1
	.zero		1


	//----- nvinfo : EIATTR_SYSCALL_OFFSETS
	.align		4
        /*0070*/ 	.byte	0x04, 0x46
        /*0072*/ 	.short	(.L_32 - .L_31)


	//   ....[0]....
.L_31:
        /*0074*/ 	.word	0x00004c20


	//----- nvinfo : EIATTR_EXIT_INSTR_OFFSETS
	.align		4
.L_32:
        /*0078*/ 	.byte	0x04, 0x1c
        /*007a*/ 	.short	(.L_34 - .L_33)


	//   ....[0]....
.L_33:
        /*007c*/ 	.word	0x000024b0


	//   ....[1]....
        /*0080*/ 	.word	0x00004e70


	//----- nvinfo : EIATTR_CRS_STACK_SIZE
	.align		4
.L_34:
        /*0084*/ 	.byte	0x04, 0x1e
        /*0086*/ 	.short	(.L_36 - .L_35)
.L_35:
        /*0088*/ 	.word	0x00000000


	//----- nvinfo : EIATTR_CBANK_PARAM_SIZE
	.align		4
.L_36:
        /*008c*/ 	.byte	0x03, 0x19
        /*008e*/ 	.short	0x0024


	//----- nvinfo : EIATTR_PARAM_CBANK
	.align		4
        /*0090*/ 	.byte	0x04, 0x0a
        /*0092*/ 	.short	(.L_38 - .L_37)
	.align		4
.L_37:
        /*0094*/ 	.word	index@(.nv.constant0._Z11randomWordsPcS_iPii)
        /*0098*/ 	.short	0x0380
        /*009a*/ 	.short	0x0024


	//----- nvinfo : EIATTR_SW_WAR
	.align		4
.L_38:
        /*009c*/ 	.byte	0x04, 0x36
        /*009e*/ 	.short	(.L_40 - .L_39)
.L_39:
        /*00a0*/ 	.word	0x00000008
.L_40:


//--------------------- .nv.callgraph             --------------------------
	.section	.nv.callgraph,"",@"SHT_CUDA_CALLGRAPH"
	.align	4
	.sectionentsize	8
	.align		4
        /*0000*/ 	.word	0x00000000
	.align		4
        /*0004*/ 	.word	0xffffffff
	.align		4
        /*0008*/ 	.word	index@(_Z11randomWordsPcS_iPii)
	.align		4
        /*000c*/ 	.word	index@(malloc)
	.align		4
        /*0010*/ 	.word	0x00000000
	.align		4
        /*0014*/ 	.word	0xfffffffe
	.align		4
        /*0018*/ 	.word	0x00000000
	.align		4
        /*001c*/ 	.word	0xfffffffd
	.align		4
        /*0020*/ 	.word	0x00000000
	.align		4
        /*0024*/ 	.word	0xfffffffc


//--------------------- .nv.constant4             --------------------------
	.section	.nv.constant4,"a",@progbits
	.align	8
	.align		8
.nv.constant4:
        /*0000*/ 	.dword	malloc
	.align		8
        /*0008*/ 	.dword	precalc_xorwow_matrix
	.align		8
        /*0010*/ 	.dword	precalc_xorwow_offset_matrix
	.align		8
        /*0018*/ 	.dword	mrg32k3aM1
	.align		8
        /*0020*/ 	.dword	mrg32k3aM2
	.align		8
        /*0028*/ 	.dword	mrg32k3aM1SubSeq
	.align		8
        /*0030*/ 	.dword	mrg32k3aM2SubSeq
	.align		8
        /*0038*/ 	.dword	mrg32k3aM1Seq
	.align		8
        /*0040*/ 	.dword	mrg32k3aM2Seq


//--------------------- .nv.constant3             --------------------------
	.section	.nv.constant3,"a",@progbits
	.align	8
.nv.constant3:
	.type		__cr_lgamma_table,@object
	.size		__cr_lgamma_table,(.L_8 - __cr_lgamma_table)
__cr_lgamma_table:
        /*0000*/ 	.byte	0x00, 0x00, 0x00, 0x00, 0x00, 0x00, 0x00, 0x00, 0x00, 0x00, 0x00, 0x00, 0x00, 0x00, 0x00, 0x00
        /*0010*/ 	.byte	0xef, 0x39, 0xfa, 0xfe, 0x42, 0x2e, 0xe6, 0x3f, 0x02, 0x20, 0x2a, 0xfa, 0x0b, 0xab, 0xfc, 0x3f
        /*0020*/ 	.byte	0xf9, 0x2c, 0x92, 0x7c, 0xa7, 0x6c, 0x09, 0x40, 0xc9, 0x79, 0x44, 0x3c, 0x64, 0x26, 0x13, 0x40
        /*0030*/ 	.byte	0xca, 0x01, 0xcf, 0x3a, 0x27, 0x51, 0x1a, 0x40, 0x30, 0xcc, 0x2d, 0xf3, 0xe1, 0x0c, 0x21, 0x40
        /*0040*/ 	.byte	0x0d, 0xb7, 0xfc, 0x82, 0x8e, 0x35, 0x25, 0x40
.L_8:


//--------------------- .text._Z11randomWordsPcS_iPii --------------------------
	.section	.text._Z11randomWordsPcS_iPii,"ax",@progbits
	.align	128
        .global         _Z11randomWordsPcS_iPii
        .type           _Z11randomWordsPcS_iPii,@function
        .size           _Z11randomWordsPcS_iPii,(.L_x_101 - _Z11randomWordsPcS_iPii)
        .other          _Z11randomWordsPcS_iPii,@"STO_CUDA_ENTRY STV_DEFAULT"
_Z11randomWordsPcS_iPii:
.text._Z11randomWordsPcS_iPii:
[----:B------:R-:W0:Y:S01]  /*0000*/  LDC R1, c[0x0][0x37c] ;  /* 0x0000df00ff017b82 */ /* 0x000e220000000800 */
[----:B------:R-:W1:Y:S07]  /*0010*/  S2R R3, SR_TID.X ;  /* 0x0000000000037919 */ /* 0x000e6e0000002100 */
[----:B------:R-:W1:Y:S01]  /*0020*/  S2UR UR4, SR_CTAID.X ;  /* 0x00000000000479c3 */ /* 0x000e620000002500 */
[----:B------:R-:W-:Y:S01]  /*0030*/  IMAD.MOV.U32 R5, RZ, RZ, -0x266e14b1 ;  /* 0xd991eb4fff057424 */ /* 0x000fe200078e00ff */
[----:B------:R-:W2:Y:S01]  /*0040*/  LDCU UR38, c[0x0][0x2f8] ;  /* 0x00005f00ff2677ac */ /* 0x000ea20008000800 */
[----:B0-----:R-:W-:Y:S01]  /*0050*/  VIADD R1, R1, 0xffffffc8 ;  /* 0xffffffc801017836 */ /* 0x001fe20000000000 */
[----:B------:R-:W-:Y:S01]  /*0060*/  CS2R R6, SRZ ;  /* 0x0000000000067805 */ /* 0x000fe2000001ff00 */
[----:B------:R-:W0:Y:S03]  /*0070*/  LDCU.64 UR36, c[0x0][0x358] ;  /* 0x00006b00ff2477ac */ /* 0x000e260008000a00 */
[----:B------:R-:W1:Y:S02]  /*0080*/  LDC R24, c[0x0][0x360] ;  /* 0x0000d800ff187b82 */ /* 0x000e640000000800 */
[----:B-1----:R-:W-:Y:S01]  /*0090*/  IMAD R24, R24, UR4, R3 ;  /* 0x0000000418187c24 */ /* 0x002fe2000f8e0203 */
[----:B------:R-:W-:-:S04]  /*00a0*/  R2UR UR4, R1 ;  /* 0x00000000010472ca */ /* 0x000fc800000e0000 */
[C---:B------:R-:W-:Y:S02]  /*00b0*/  LOP3.LUT R0, R24.reuse, 0xaad26b49, RZ, 0x3c, !PT ;  /* 0xaad26b4918007812 */ /* 0x040fe400078e3cff */
[----:B------:R-:W-:-:S03]  /*00c0*/  ISETP.GT.AND P0, PT, R24, -0x1, PT ;  /* 0xffffffff1800780c */ /* 0x000fc60003f04270 */
[----:B------:R-:W-:Y:S01]  /*00d0*/  IMAD R0, R0, 0x4182bed5, RZ ;  /* 0x4182bed500007824 */ /* 0x000fe200078e02ff */
[----:B------:R-:W-:-:S03]  /*00e0*/  SEL R5, R5, 0x8bf16996, P0 ;  /* 0x8bf1699605057807 */ /* 0x000fc60000000000 */
[C---:B------:R-:W-:Y:S01]  /*00f0*/  VIADD R11, R0.reuse, 0x583f19 ;  /* 0x00583f19000b7836 */ /* 0x040fe20000000000 */
[----:B------:R-:W-:Y:S01]  /*0100*/  LOP3.LUT R10, R5, 0x5491333, RZ, 0x3c, !PT ;  /* 0x05491333050a7812 */ /* 0x000fe200078e3cff */
[C---:B------:R-:W-:Y:S01]  /*0110*/  IMAD.IADD R25, R0.reuse, 0x1, R5 ;  /* 0x0000000100197824 */ /* 0x040fe200078e0205 */
[C---:B------:R-:W-:Y:S01]  /*0120*/  LOP3.LUT R2, R0.reuse, 0x159a55e5, RZ, 0x3c, !PT ;  /* 0x159a55e500027812 */ /* 0x040fe200078e3cff */
[----:B------:R-:W-:Y:S01]  /*0130*/  VIADD R9, R0, 0x75bcd15 ;  /* 0x075bcd1500097836 */ /* 0x000fe20000000000 */
[----:B--2---:R-:W-:Y:S01]  /*0140*/  UIADD3 UR38, UPT, UPT, UR4, UR38, URZ ;  /* 0x0000002604267290 */ /* 0x004fe2000fffe0ff */
[----:B------:R-:W-:Y:S01]  /*0150*/  VIADD R8, R25, 0x64f0c9 ;  /* 0x0064f0c919087836 */ /* 0x000fe20000000000 */
[----:B------:R-:W-:Y:S01]  /*0160*/  STL.64 [R1+0x10], R10 ;  /* 0x0000100a01007387 */ /* 0x000fe20000100a00 */
[----:B------:R-:W-:Y:S01]  /*0170*/  VIADD R3, R5, 0x1f123bb5 ;  /* 0x1f123bb505037836 */ /* 0x000fe20000000000 */
[----:B------:R-:W-:Y:S01]  /*0180*/  CS2R R4, SRZ ;  /* 0x0000000000047805 */ /* 0x000fe2000001ff00 */
[----:B------:R-:W-:Y:S01]  /*0190*/  IMAD.MOV.U32 R0, RZ, RZ, R1 ;  /* 0x000000ffff007224 */ /* 0x000fe200078e0001 */
[----:B------:R-:W-:Y:S04]  /*01a0*/  STL.64 [R1], R8 ;  /* 0x0000000801007387 */ /* 0x000fe80000100a00 */
[----:B------:R1:W-:Y:S02]  /*01b0*/  STL.64 [R1+0x8], R2 ;  /* 0x0000080201007387 */ /* 0x0003e40000100a00 */
[----:B01----:R-:W-:-:S07]  /*01c0*/  CS2R R2, SRZ ;  /* 0x0000000000027805 */ /* 0x003fce000001ff00 */
.L_x_1:
[----:B------:R-:W-:-:S06]  /*01d0*/  IMAD R10, R7, 0x4, R0 ;  /* 0x00000004070a7824 */ /* 0x000fcc00078e0200 */
[----:B------:R-:W5:Y:S01]  /*01e0*/  LDL R10, [R10+0x4] ;  /* 0x000004000a0a7983 */ /* 0x000f620000100800 */
[----:B------:R-:W-:Y:S01]  /*01f0*/  IMAD.SHL.U32 R11, R7, 0x20, RZ ;  /* 0x00000020070b7824 */ /* 0x000fe200078e00ff */
[----:B------:R-:W-:-:S06]  /*0200*/  UMOV UR4, URZ ;  /* 0x000000ff00047c82 */ /* 0x000fcc0008000000 */
.L_x_0:
[----:B------:R-:W0:Y:S01]  /*0210*/  LDC.64 R8, c[0x4][0x8] ;  /* 0x01000200ff087b82 */ /* 0x000e220000000a00 */
[----:B-----5:R-:W-:Y:S01]  /*0220*/  SHF.R.U32.HI R20, RZ, UR4, R10 ;  /* 0x00000004ff147c19 */ /* 0x020fe2000801160a */
[----:B------:R-:W-:-:S03]  /*0230*/  VIADD R12, R11, UR4 ;  /* 0x000000040b0c7c36 */ /* 0x000fc60008000000 */
[----:B------:R-:W-:-:S04]  /*0240*/  LOP3.LUT R13, R20, 0x1, RZ, 0xc0, !PT ;  /* 0x00000001140d7812 */ /* 0x000fc800078ec0ff */
[----:B------:R-:W-:Y:S01]  /*0250*/  ISETP.NE.U32.AND P0, PT, R13, 0x1, PT ;  /* 0x000000010d00780c */ /* 0x000fe20003f05070 */
[----:B------:R-:W-:-:S04]  /*0260*/  IMAD R13, R12, 0x5, RZ ;  /* 0x000000050c0d7824 */ /* 0x000fc800078e02ff */
[----:B0-----:R-:W-:-:S08]  /*0270*/  IMAD.WIDE.U32 R8, R13, 0x4, R8 ;  /* 0x000000040d087825 */ /* 0x001fd000078e0008 */
[----:B------:R-:W2:Y:S04]  /*0280*/  @!P0 LDG.E R13, desc[UR36][R8.64] ;  /* 0x00000024080d8981 */ /* 0x000ea8000c1e1900 */
[----:B------:R-:W3:Y:S04]  /*0290*/  @!P0 LDG.E R15, desc[UR36][R8.64+0x4] ;  /* 0x00000424080f8981 */ /* 0x000ee8000c1e1900 */
[----:B------:R-:W4:Y:S04]  /*02a0*/  @!P0 LDG.E R12, desc[UR36][R8.64+0x8] ;  /* 0x00000824080c8981 */ /* 0x000f28000c1e1900 */
[----:B------:R-:W4:Y:S04]  /*02b0*/  @!P0 LDG.E R14, desc[UR36][R8.64+0x10] ;  /* 0x00001024080e8981 */ /* 0x000f28000c1e1900 */
[----:B------:R-:W4:Y:S01]  /*02c0*/  @!P0 LDG.E R17, desc[UR36][R8.64+0xc] ;  /* 0x00000c2408118981 */ /* 0x000f22000c1e1900 */
[----:B------:R-:W-:-:S13]  /*02d0*/  R2P PR, R20, 0x7e ;  /* 0x0000007e14007804 */ /* 0x000fda0000000000 */
[----:B------:R-:W4:Y:S04]  /*02e0*/  @P1 LDG.E R19, desc[UR36][R8.64+0x14] ;  /* 0x0000142408131981 */ /* 0x000f28000c1e1900 */
        /* <DEDUP_REMOVED lines=11> */
[----:B------:R-:W4:Y:S01]  /*03a0*/  @P6 LDG.E R30, desc[UR36][R8.64+0x88] ;  /* 0x00008824081e6981 */ /* 0x000f22000c1e1900 */
[----:B--2---:R-:W-:-:S03]  /*03b0*/  @!P0 LOP3.LUT R6, R6, R13, RZ, 0x3c, !PT ;  /* 0x0000000d06068212 */ /* 0x004fc600078e3cff */
[----:B------:R-:W2:Y:S01]  /*03c0*/  @P1 LDG.E R13, desc[UR36][R8.64+0x18] ;  /* 0x00001824080d1981 */ /* 0x000ea2000c1e1900 */
[----:B---3--:R-:W-:-:S03]  /*03d0*/  @!P0 LOP3.LUT R2, R2, R15, RZ, 0x3c, !PT ;  /* 0x0000000f02028212 */ /* 0x008fc600078e3cff */
[----:B------:R-:W3:Y:S01]  /*03e0*/  @P1 LDG.E R15, desc[UR36][R8.64+0x20] ;  /* 0x00002024080f1981 */ /* 0x000ee2000c1e1900 */
[----:B----4-:R-:W-:-:S03]  /*03f0*/  @!P0 LOP3.LUT R3, R3, R12, RZ, 0x3c, !PT ;  /* 0x0000000c03038212 */ /* 0x010fc600078e3cff */
[----:B------:R-:W4:Y:S01]  /*0400*/  @P1 LDG.E R12, desc[UR36][R8.64+0x1c] ;  /* 0x00001c24080c1981 */ /* 0x000f22000c1e1900 */
[----:B------:R-:W-:-:S03]  /*0410*/  @!P0 LOP3.LUT R5, R5, R14, RZ, 0x3c, !PT ;  /* 0x0000000e05058212 */ /* 0x000fc600078e3cff */
[----:B------:R-:W4:Y:S01]  /*0420*/  @P1 LDG.E R14, desc[UR36][R8.64+0x24] ;  /* 0x00002424080e1981 */ /* 0x000f22000c1e1900 */
[----:B------:R-:W-:-:S03]  /*0430*/  @!P0 LOP3.LUT R4, R4, R17, RZ, 0x3c, !PT ;  /* 0x0000001104048212 */ /* 0x000fc600078e3cff */
[----:B------:R-:W4:Y:S01]  /*0440*/  @P2 LDG.E R17, desc[UR36][R8.64+0x2c] ;  /* 0x00002c2408112981 */ /* 0x000f22000c1e1900 */
[----:B------:R-:W-:Y:S02]  /*0450*/  LOP3.LUT P0, RZ, R20, 0x80, RZ, 0xc0, !PT ;  /* 0x0000008014ff7812 */ /* 0x000fe4000780c0ff */
[----:B------:R-:W-:Y:S02]  /*0460*/  @P1 LOP3.LUT R6, R6, R19, RZ, 0x3c, !PT ;  /* 0x0000001306061212 */ /* 0x000fe400078e3cff */
[----:B------:R-:W4:Y:S02]  /*0470*/  @P4 LDG.E R19, desc[UR36][R8.64+0x5c] ;  /* 0x00005c2408134981 */ /* 0x000f24000c1e1900 */
[----:B------:R-:W-:Y:S02]  /*0480*/  @P2 LOP3.LUT R6, R6, R21, RZ, 0x3c, !PT ;  /* 0x0000001506062212 */ /* 0x000fe400078e3cff */
[----:B------:R-:W4:Y:S02]  /*0490*/  @P5 LDG.E R21, desc[UR36][R8.64+0x68] ;  /* 0x0000682408155981 */ /* 0x000f24000c1e1900 */
[----:B------:R-:W-:-:S02]  /*04a0*/  @P3 LOP3.LUT R6, R6, R27, RZ, 0x3c, !PT ;  /* 0x0000001b06063212 */ /* 0x000fc400078e3cff */
[----:B------:R-:W4:Y:S04]  /*04b0*/  @P6 LDG.E R27, desc[UR36][R8.64+0x7c] ;  /* 0x00007c24081b6981 */ /* 0x000f28000c1e1900 */
[----:B------:R-:W4:Y:S04]  /*04c0*/  @P0 LDG.E R35, desc[UR36][R8.64+0x8c] ;  /* 0x00008c2408230981 */ /* 0x000f28000c1e1900 */
[----:B------:R-:W4:Y:S01]  /*04d0*/  @P0 LDG.E R32, desc[UR36][R8.64+0x94] ;  /* 0x0000942408200981 */ /* 0x000f22000c1e1900 */
[----:B------:R-:W-:-:S03]  /*04e0*/  @P4 LOP3.LUT R6, R6, R29, RZ, 0x3c, !PT ;  /* 0x0000001d06064212 */ /* 0x000fc600078e3cff */
[----:B------:R-:W4:Y:S04]  /*04f0*/  @P6 LDG.E R29, desc[UR36][R8.64+0x84] ;  /* 0x00008424081d6981 */ /* 0x000f28000c1e1900 */
[----:B------:R-:W4:Y:S01]  /*0500*/  @P0 LDG.E R34, desc[UR36][R8.64+0x9c] ;  /* 0x00009c2408220981 */ /* 0x000f22000c1e1900 */
[----:B------:R-:W-:-:S03]  /*0510*/  @P5 LOP3.LUT R6, R6, R31, RZ, 0x3c, !PT ;  /* 0x0000001f06065212 */ /* 0x000fc600078e3cff */
[----:B------:R-:W4:Y:S01]  /*0520*/  @P0 LDG.E R31, desc[UR36][R8.64+0x90] ;  /* 0x00009024081f0981 */ /* 0x000f22000c1e1900 */
[----:B------:R-:W-:-:S03]  /*0530*/  @P6 LOP3.LUT R6, R6, R33, RZ, 0x3c, !PT ;  /* 0x0000002106066212 */ /* 0x000fc600078e3cff */
[----:B------:R-:W4:Y:S01]  /*0540*/  @P0 LDG.E R33, desc[UR36][R8.64+0x98] ;  /* 0x0000982408210981 */ /* 0x000f22000c1e1900 */
[----:B--2---:R-:W-:-:S03]  /*0550*/  @P1 LOP3.LUT R2, R2, R13, RZ, 0x3c, !PT ;  /* 0x0000000d02021212 */ /* 0x004fc600078e3cff */
[----:B------:R-:W2:Y:S01]  /*0560*/  @P3 LDG.E R13, desc[UR36][R8.64+0x40] ;  /* 0x00004024080d3981 */ /* 0x000ea2000c1e1900 */
[----:B---3--:R-:W-:-:S03]  /*0570*/  @P1 LOP3.LUT R4, R4, R15, RZ, 0x3c, !PT ;  /* 0x0000000f04041212 */ /* 0x008fc600078e3cff */
[----:B------:R-:W3:Y:S01]  /*0580*/  @P3 LDG.E R15, desc[UR36][R8.64+0x48] ;  /* 0x00004824080f3981 */ /* 0x000ee2000c1e1900 */
[----:B----4-:R-:W-:-:S03]  /*0590*/  @P1 LOP3.LUT R3, R3, R12, RZ, 0x3c, !PT ;  /* 0x0000000c03031212 */ /* 0x010fc600078e3cff */
[----:B------:R-:W4:Y:S01]  /*05a0*/  @P3 LDG.E R12, desc[UR36][R8.64+0x44] ;  /* 0x00004424080c3981 */ /* 0x000f22000c1e1900 */
[----:B------:R-:W-:-:S03]  /*05b0*/  @P1 LOP3.LUT R5, R5, R14, RZ, 0x3c, !PT ;  /* 0x0000000e05051212 */ /* 0x000fc600078e3cff */
[----:B------:R-:W4:Y:S01]  /*05c0*/  @P3 LDG.E R14, desc[UR36][R8.64+0x4c] ;  /* 0x00004c24080e3981 */ /* 0x000f22000c1e1900 */
[----:B------:R-:W-:Y:S02]  /*05d0*/  @P2 LOP3.LUT R3, R3, R16, RZ, 0x3c, !PT ;  /* 0x0000001003032212 */ /* 0x000fe400078e3cff */
[----:B------:R-:W-:Y:S01]  /*05e0*/  @P2 LOP3.LUT R5, R5, R18, RZ, 0x3c, !PT ;  /* 0x0000001205052212 */ /* 0x000fe200078e3cff */
[----:B------:R-:W4:Y:S01]  /*05f0*/  @P4 LDG.E R16, desc[UR36][R8.64+0x58] ;  /* 0x0000582408104981 */ /* 0x000f22000c1e1900 */
[----:B------:R-:W-:-:S03]  /*0600*/  @P2 LOP3.LUT R2, R2, R17, RZ, 0x3c, !PT ;  /* 0x0000001102022212 */ /* 0x000fc600078e3cff */
[----:B------:R-:W4:Y:S01]  /*0610*/  @P4 LDG.E R17, desc[UR36][R8.64+0x54] ;  /* 0x0000542408114981 */ /* 0x000f22000c1e1900 */
[----:B------:R-:W-:-:S03]  /*0620*/  @P2 LOP3.LUT R4, R4, R23, RZ, 0x3c, !PT ;  /* 0x0000001704042212 */ /* 0x000fc600078e3cff */
[----:B------:R-:W4:Y:S04]  /*0630*/  @P4 LDG.E R18, desc[UR36][R8.64+0x60] ;  /* 0x0000602408124981 */ /* 0x000f28000c1e1900 */
[----:B------:R-:W4:Y:S01]  /*0640*/  @P5 LDG.E R23, desc[UR36][R8.64+0x70] ;  /* 0x0000702408175981 */ /* 0x000f22000c1e1900 */
[----:B------:R-:W-:Y:S02]  /*0650*/  @P0 LOP3.LUT R6, R6, R35, RZ, 0x3c, !PT ;  /* 0x0000002306060212 */ /* 0x000fe400078e3cff */
[----:B--2---:R-:W-:Y:S02]  /*0660*/  @P3 LOP3.LUT R2, R2, R13, RZ, 0x3c, !PT ;  /* 0x0000000d02023212 */ /* 0x004fe400078e3cff */
[----:B---3--:R-:W-:Y:S02]  /*0670*/  @P3 LOP3.LUT R4, R4, R15, RZ, 0x3c, !PT ;  /* 0x0000000f04043212 */ /* 0x008fe400078e3cff */
[----:B----4-:R-:W-:-:S02]  /*0680*/  @P3 LOP3.LUT R3, R3, R12, RZ, 0x3c, !PT ;  /* 0x0000000c03033212 */ /* 0x010fc400078e3cff */
[----:B------:R-:W-:Y:S02]  /*0690*/  @P3 LOP3.LUT R5, R5, R14, RZ, 0x3c, !PT ;  /* 0x0000000e05053212 */ /* 0x000fe400078e3cff */
[----:B------:R-:W-:Y:S02]  /*06a0*/  @P4 LOP3.LUT R4, R4, R19, RZ, 0x3c, !PT ;  /* 0x0000001304044212 */ /* 0x000fe400078e3cff */
[----:B------:R-:W-:Y:S02]  /*06b0*/  @P4 LOP3.LUT R3, R3, R16, RZ, 0x3c, !PT ;  /* 0x0000001003034212 */ /* 0x000fe400078e3cff */
[----:B------:R-:W-:Y:S02]  /*06c0*/  @P4 LOP3.LUT R2, R2, R17, RZ, 0x3c, !PT ;  /* 0x0000001102024212 */ /* 0x000fe400078e3cff */
[----:B------:R-:W-:Y:S02]  /*06d0*/  @P4 LOP3.LUT R5, R5, R18, RZ, 0x3c, !PT ;  /* 0x0000001205054212 */ /* 0x000fe400078e3cff */
[----:B------:R-:W-:-:S02]  /*06e0*/  @P5 LOP3.LUT R2, R2, R21, RZ, 0x3c, !PT ;  /* 0x0000001502025212 */ /* 0x000fc400078e3cff */
        /* <DEDUP_REMOVED lines=11> */
[----:B------:R-:W-:-:S13]  /*07a0*/  R2P PR, R20.B1, 0x7f ;  /* 0x0000007f14007804 */ /* 0x000fda0000001000 */
[----:B------:R-:W2:Y:S04]  /*07b0*/  @P0 LDG.E R13, desc[UR36][R8.64+0xa0] ;  /* 0x0000a024080d0981 */ /* 0x000ea8000c1e1900 */
[----:B------:R-:W3:Y:S04]  /*07c0*/  @P0 LDG.E R12, desc[UR36][R8.64+0xa8] ;  /* 0x0000a824080c0981 */ /* 0x000ee8000c1e1900 */
        /* <DEDUP_REMOVED lines=25> */
[----:B------:R-:W-:Y:S01]  /*0960*/  LOP3.LUT P0, RZ, R20, 0x8000, RZ, 0xc0, !PT ;  /* 0x0000800014ff7812 */ /* 0x000fe2000780c0ff */
[----:B------:R-:W4:Y:S01]  /*0970*/  @P2 LDG.E R17, desc[UR36][R8.64+0xcc] ;  /* 0x0000cc2408112981 */ /* 0x000f22000c1e1900 */
[----:B------:R-:W-:-:S03]  /*0980*/  @P1 LOP3.LUT R6, R6, R19, RZ, 0x3c, !PT ;  /* 0x0000001306061212 */ /* 0x000fc600078e3cff */
[----:B------:R-:W4:Y:S04]  /*0990*/  @P3 LDG.E R19, desc[UR36][R8.64+0xe8] ;  /* 0x0000e82408133981 */ /* 0x000f28000c1e1900 */
[----:B------:R-:W4:Y:S04]  /*09a0*/  @P4 LDG.E R20, desc[UR36][R8.64+0xf8] ;  /* 0x0000f82408144981 */ /* 0x000f28000c1e1900 */
[----:B------:R-:W4:Y:S01]  /*09b0*/  @P0 LDG.E R33, desc[UR36][R8.64+0x12c] ;  /* 0x00012c2408210981 */ /* 0x000f22000c1e1900 */
[----:B------:R-:W-:-:S03]  /*09c0*/  @P2 LOP3.LUT R6, R6, R21, RZ, 0x3c, !PT ;  /* 0x0000001506062212 */ /* 0x000fc600078e3cff */
        /* <DEDUP_REMOVED lines=25> */
[----:B------:R-:W-:-:S04]  /*0b60*/  UIADD3 UR4, UPT, UPT, UR4, 0x10, URZ ;  /* 0x0000001004047890 */ /* 0x000fc8000fffe0ff */
[----:B------:R-:W-:Y:S01]  /*0b70*/  UISETP.NE.AND UP0, UPT, UR4, 0x20, UPT ;  /* 0x000000200400788c */ /* 0x000fe2000bf05270 */
[----:B--2---:R-:W-:Y:S02]  /*0b80*/  @P2 LOP3.LUT R4, R4, R13, RZ, 0x3c, !PT ;  /* 0x0000000d04042212 */ /* 0x004fe400078e3cff */
[----:B---3--:R-:W-:Y:S02]  /*0b90*/  @P2 LOP3.LUT R5, R5, R12, RZ, 0x3c, !PT ;  /* 0x0000000c05052212 */ /* 0x008fe400078e3cff */
[----:B------:R-:W-:Y:S02]  /*0ba0*/  @P3 LOP3.LUT R4, R4, R19, RZ, 0x3c, !PT ;  /* 0x0000001304043212 */ /* 0x000fe400078e3cff */
[----:B----4-:R-:W-:Y:S02]  /*0bb0*/  @P3 LOP3.LUT R2, R2, R15, RZ, 0x3c, !PT ;  /* 0x0000000f02023212 */ /* 0x010fe400078e3cff */
        /* <DEDUP_REMOVED lines=17> */
[----:B------:R-:W-:Y:S01]  /*0cd0*/  @P0 LOP3.LUT R4, R4, R35, RZ, 0x3c, !PT ;  /* 0x0000002304040212 */ /* 0x000fe200078e3cff */
[----:B------:R-:W-:Y:S06]  /*0ce0*/  BRA.U UP0, `(.L_x_0) ;  /* 0xfffffff500487547 */ /* 0x000fec000b83ffff */
[----:B------:R-:W-:-:S05]  /*0cf0*/  VIADD R7, R7, 0x1 ;  /* 0x0000000107077836 */ /* 0x000fca0000000000 */
[----:B------:R-:W-:-:S13]  /*0d00*/  ISETP.NE.AND P0, PT, R7, 0x5, PT ;  /* 0x000000050700780c */ /* 0x000fda0003f05270 */
[----:B------:R-:W-:Y:S05]  /*0d10*/  @P0 BRA `(.L_x_1) ;  /* 0xfffffff4002c0947 */ /* 0x000fea000383ffff */
[----:B------:R0:W-:Y:S01]  /*0d20*/  STL.64 [R1+0x8], R2 ;  /* 0x0000080201007387 */ /* 0x0001e20000100a00 */
[----:B------:R-:W-:Y:S01]  /*0d30*/  IMAD.MOV.U32 R12, RZ, RZ, RZ ;  /* 0x000000ffff0c7224 */ /* 0x000fe200078e00ff */
[----:B------:R-:W-:Y:S01]  /*0d40*/  CS2R R10, SRZ ;  /* 0x00000000000a7805 */ /* 0x000fe2000001ff00 */
[----:B------:R-:W-:Y:S01]  /*0d50*/  IMAD.MOV.U32 R7, RZ, RZ, RZ ;  /* 0x000000ffff077224 */ /* 0x000fe200078e00ff */
[----:B------:R0:W-:Y:S01]  /*0d60*/  STL.64 [R1+0x10], R4 ;  /* 0x0000100401007387 */ /* 0x0001e20000100a00 */
[----:B------:R-:W-:-:S03]  /*0d70*/  CS2R R8, SRZ ;  /* 0x0000000000087805 */ /* 0x000fc6000001ff00 */
[----:B------:R0:W-:Y:S04]  /*0d80*/  STL [R1+0x4], R6 ;  /* 0x0000040601007387 */ /* 0x0001e80000100800 */
.L_x_3:
[----:B0-----:R-:W-:-:S06]  /*0d90*/  IMAD R4, R7, 0x4, R0 ;  /* 0x0000000407047824 */ /* 0x001fcc00078e0200 */
[----:B------:R-:W5:Y:S01]  /*0da0*/  LDL R4, [R4+0x4] ;  /* 0x0000040004047983 */ /* 0x000f620000100800 */
[----:B------:R-:W-:Y:S01]  /*0db0*/  IMAD.SHL.U32 R5, R7, 0x20, RZ ;  /* 0x0000002007057824 */ /* 0x000fe200078e00ff */
[----:B------:R-:W-:-:S06]  /*0dc0*/  UMOV UR4, URZ ;  /* 0x000000ff00047c82 */ /* 0x000fcc0008000000 */
.L_x_2:
        /* <DEDUP_REMOVED lines=178> */
[----:B------:R-:W-:Y:S02]  /*18f0*/  CS2R R2, SRZ ;  /* 0x0000000000027805 */ /* 0x000fe4000001ff00 */
[----:B------:R-:W-:Y:S02]  /*1900*/  CS2R R16, SRZ ;  /* 0x0000000000107805 */ /* 0x000fe4000001ff00 */
[----:B------:R-:W-:Y:S01]  /*1910*/  CS2R R18, SRZ ;  /* 0x0000000000127805 */ /* 0x000fe2000001ff00 */
[----:B------:R0:W-:Y:S04]  /*1920*/  STL.64 [R1+0x10], R10 ;  /* 0x0000100a01007387 */ /* 0x0001e80000100a00 */
[----:B------:R0:W-:Y:S02]  /*1930*/  STL [R1+0x4], R12 ;  /* 0x0000040c01007387 */ /* 0x0001e40000100800 */
.L_x_5:
[----:B------:R-:W-:-:S06]  /*1940*/  IMAD R6, R3, 0x4, R0 ;  /* 0x0000000403067824 */ /* 0x000fcc00078e0200 */
[----:B------:R-:W5:Y:S01]  /*1950*/  LDL R6, [R6+0x4] ;  /* 0x0000040006067983 */ /* 0x000f620000100800 */
[----:B------:R-:W-:Y:S01]  /*1960*/  IMAD.SHL.U32 R7, R3, 0x20, RZ ;  /* 0x0000002003077824 */ /* 0x000fe200078e00ff */
[----:B------:R-:W-:-:S06]  /*1970*/  UMOV UR4, URZ ;  /* 0x000000ff00047c82 */ /* 0x000fcc0008000000 */
.L_x_4:
[----:B------:R-:W1:Y:S01]  /*1980*/  LDC.64 R4, c[0x4][0x10] ;  /* 0x01000400ff047b82 */ /* 0x000e620000000a00 */
[----:B-----5:R-:W-:Y:S01]  /*1990*/  SHF.R.U32.HI R28, RZ, UR4, R6 ;  /* 0x00000004ff1c7c19 */ /* 0x020fe20008011606 */
[----:B0-----:R-:W-:-:S03]  /*19a0*/  VIADD R8, R7, UR4 ;  /* 0x0000000407087c36 */ /* 0x001fc60008000000 */
[----:B------:R-:W-:-:S04]  /*19b0*/  LOP3.LUT R9, R28, 0x1, RZ, 0xc0, !PT ;  /* 0x000000011c097812 */ /* 0x000fc800078ec0ff */
[----:B------:R-:W-:Y:S01]  /*19c0*/  ISETP.NE.U32.AND P0, PT, R9, 0x1, PT ;  /* 0x000000010900780c */ /* 0x000fe20003f05070 */
[----:B------:R-:W-:-:S03]  /*19d0*/  IMAD R9, R8, 0x5, RZ ;  /* 0x0000000508097824 */ /* 0x000fc600078e02ff */
[----:B------:R-:W-:Y:S01]  /*19e0*/  R2P PR, R28, 0x7e ;  /* 0x0000007e1c007804 */ /* 0x000fe20000000000 */
[----:B-1----:R-:W-:-:S08]  /*19f0*/  IMAD.WIDE.U32 R4, R9, 0x4, R4 ;  /* 0x0000000409047825 */ /* 0x002fd000078e0004 */
[----:B------:R-:W2:Y:S04]  /*1a00*/  @!P0 LDG.E R13, desc[UR36][R4.64+0x10] ;  /* 0x00001024040d8981 */ /* 0x000ea8000c1e1900 */
[----:B------:R-:W3:Y:S04]  /*1a10*/  @!P0 LDG.E R8, desc[UR36][R4.64] ;  /* 0x0000002404088981 */ /* 0x000ee8000c1e1900 */
[----:B------:R-:W4:Y:S04]  /*1a20*/  @!P0 LDG.E R9, desc[UR36][R4.64+0x4] ;  /* 0x0000042404098981 */ /* 0x000f28000c1e1900 */
[----:B------:R-:W4:Y:S04]  /*1a30*/  @!P0 LDG.E R11, desc[UR36][R4.64+0xc] ;  /* 0x00000c24040b8981 */ /* 0x000f28000c1e1900 */
[----:B------:R-:W4:Y:S04]  /*1a40*/  @!P0 LDG.E R10, desc[UR36][R4.64+0x8] ;  /* 0x00000824040a8981 */ /* 0x000f28000c1e1900 */
        /* <DEDUP_REMOVED lines=22> */
[----:B------:R-:W2:Y:S01]  /*1bb0*/  @P3 LDG.E R11, desc[UR36][R4.64+0x48] ;  /* 0x00004824040b3981 */ /* 0x000ea2000c1e1900 */
[----:B------:R-:W-:Y:S02]  /*1bc0*/  @!P0 LOP3.LUT R17, R17, R10, RZ, 0x3c, !PT ;  /* 0x0000000a11118212 */ /* 0x000fe400078e3cff */
[----:B------:R-:W-:Y:S01]  /*1bd0*/  LOP3.LUT P0, RZ, R28, 0x80, RZ, 0xc0, !PT ;  /* 0x000000801cff7812 */ /* 0x000fe2000780c0ff */
[----:B------:R-:W2:Y:S01]  /*1be0*/  @P4 LDG.E R10, desc[UR36][R4.64+0x50] ;  /* 0x00005024040a4981 */ /* 0x000ea2000c1e1900 */
[----:B------:R-:W-:-:S03]  /*1bf0*/  @P1 LOP3.LUT R2, R2, R23, RZ, 0x3c, !PT ;  /* 0x0000001702021212 */ /* 0x000fc600078e3cff */
        /* <DEDUP_REMOVED lines=24> */
[----:B------:R-:W2:Y:S04]  /*1d80*/  @P0 LDG.E R32, desc[UR36][R4.64+0x94] ;  /* 0x0000942404200981 */ /* 0x000ea8000c1e1900 */
[----:B------:R-:W2:Y:S04]  /*1d90*/  @P0 LDG.E R33, desc[UR36][R4.64+0x98] ;  /* 0x0000982404210981 */ /* 0x000ea8000c1e1900 */
[----:B------:R-:W2:Y:S01]  /*1da0*/  @P0 LDG.E R35, desc[UR36][R4.64+0x9c] ;  /* 0x00009c2404230981 */ /* 0x000ea2000c1e1900 */
[----:B------:R-:W-:-:S04]  /*1db0*/  @P5 LOP3.LUT R2, R2, R37, RZ, 0x3c, !PT ;  /* 0x0000002502025212 */ /* 0x000fc800078e3cff */
[----:B------:R-:W-:Y:S02]  /*1dc0*/  @P6 LOP3.LUT R2, R2, R39, RZ, 0x3c, !PT ;  /* 0x0000002702026212 */ /* 0x000fe400078e3cff */
[----:B---3--:R-:W-:Y:S02]  /*1dd0*/  @P3 LOP3.LUT R17, R17, R8, RZ, 0x3c, !PT ;  /* 0x0000000811113212 */ /* 0x008fe400078e3cff */
[----:B----4-:R-:W-:Y:S02]  /*1de0*/  @P3 LOP3.LUT R18, R18, R9, RZ, 0x3c, !PT ;  /* 0x0000000912123212 */ /* 0x010fe400078e3cff */
[----:B--2---:R-:W-:Y:S02]  /*1df0*/  @P3 LOP3.LUT R16, R16, R11, RZ, 0x3c, !PT ;  /* 0x0000000b10103212 */ /* 0x004fe400078e3cff */
[----:B------:R-:W-:Y:S02]  /*1e00*/  @P4 LOP3.LUT R18, R18, R13, RZ, 0x3c, !PT ;  /* 0x0000000d12124212 */ /* 0x000fe400078e3cff */
[----:B------:R-:W-:-:S02]  /*1e10*/  @P4 LOP3.LUT R19, R19, R10, RZ, 0x3c, !PT ;  /* 0x0000000a13134212 */ /* 0x000fc400078e3cff */
[----:B------:R-:W-:Y:S02]  /*1e20*/  @P4 LOP3.LUT R17, R17, R12, RZ, 0x3c, !PT ;  /* 0x0000000c11114212 */ /* 0x000fe400078e3cff */
[----:B------:R-:W-:-:S04]  /*1e30*/  @P4 LOP3.LUT R16, R16, R15, RZ, 0x3c, !PT ;  /* 0x0000000f10104212 */ /* 0x000fc800078e3cff */
        /* <DEDUP_REMOVED lines=69> */
[----:B------:R-:W4:Y:S04]  /*2290*/  @P0 LDG.E R8, desc[UR36][R4.64+0x134] ;  /* 0x0001342404080981 */ /* 0x000f28000c1e1900 */
[----:B------:R-:W4:Y:S04]  /*22a0*/  @P0 LDG.E R41, desc[UR36][R4.64+0x13c] ;  /* 0x00013c2404290981 */ /* 0x000f28000c1e1900 */
[----:B------:R-:W4:Y:S01]  /*22b0*/  @P0 LDG.E R39, desc[UR36][R4.64+0x138] ;  /* 0x0001382404270981 */ /* 0x000f22000c1e1900 */
[----:B------:R-:W-:Y:S01]  /*22c0*/  @P3 LOP3.LUT R19, R19, R30, RZ, 0x3c, !PT ;  /* 0x0000001e13133212 */ /* 0x000fe200078e3cff */
[----:B------:R-:W-:-:S04]  /*22d0*/  UIADD3 UR4, UPT, UPT, UR4, 0x10, URZ ;  /* 0x0000001004047890 */ /* 0x000fc8000fffe0ff */
[----:B------:R-:W-:Y:S01]  /*22e0*/  UISETP.NE.AND UP0, UPT, UR4, 0x20, UPT ;  /* 0x000000200400788c */ /* 0x000fe2000bf05270 */
[----:B--2---:R-:W-:Y:S02]  /*22f0*/  @P3 LOP3.LUT R16, R16, R11, RZ, 0x3c, !PT ;  /* 0x0000000b10103212 */ /* 0x004fe400078e3cff */
[----:B---3--:R-:W-:Y:S02]  /*2300*/  @P3 LOP3.LUT R2, R2, R13, RZ, 0x3c, !PT ;  /* 0x0000000d02023212 */ /* 0x008fe400078e3cff */
[----:B----4-:R-:W-:Y:S02]  /*2310*/  @P4 LOP3.LUT R19, R19, R10, RZ, 0x3c, !PT ;  /* 0x0000000a13134212 */ /* 0x010fe400078e3cff */
        /* <DEDUP_REMOVED lines=23> */
[----:B------:R-:W0:Y:S02]  /*2490*/  LDC R0, c[0x0][0x3a0] ;  /* 0x0000e800ff007b82 */ /* 0x000e240000000800 */
[----:B0-----:R-:W-:-:S13]  /*24a0*/  ISETP.GE.AND P0, PT, R0, 0x1, PT ;  /* 0x000000010000780c */ /* 0x001fda0003f06270 */
[----:B------:R-:W-:Y:S05]  /*24b0*/  @!P0 EXIT ;  /* 0x000000000000894d */ /* 0x000fea0003800000 */
[----:B------:R-:W0:Y:S01]  /*24c0*/  LDCU.64 UR4, c[0x0][0x380] ;  /* 0x00007000ff0477ac */ /* 0x000e220008000a00 */
[----:B------:R-:W-:Y:S01]  /*24d0*/  BSSY.RECONVERGENT B6, `(.L_x_6) ;  /* 0x0000299000067945 */ /* 0x000fe20003800200 */
[----:B------:R-:W-:Y:S01]  /*24e0*/  VIADD R25, R25, 0x700053 ;  /* 0x0070005319197836 */ /* 0x000fe20000000000 */
[----:B------:R-:W1:Y:S01]  /*24f0*/  LDCU UR41, c[0x0][0x390] ;  /* 0x00007200ff2977ac */ /* 0x000e620008000800 */
[----:B------:R-:W-:Y:S01]  /*2500*/  IMAD.MOV.U32 R27, RZ, RZ, RZ ;  /* 0x000000ffff1b7224 */ /* 0x000fe200078e00ff */
[----:B0-----:R-:W-:Y:S02]  /*2510*/  UIADD3 UR39, UP0, UPT, UR4, 0x7, URZ ;  /* 0x0000000704277890 */ /* 0x001fe4000ff1e0ff */
[----:B-1----:R-:W-:Y:S02]  /*2520*/  ULOP3.LUT UR43, UR41, 0xf, URZ, 0xc0, !UPT ;  /* 0x0000000f292b7892 */ /* 0x002fe4000f8ec0ff */
[----:B------:R-:W-:Y:S02]  /*2530*/  ULOP3.LUT UR44, UR41, 0x7, URZ, 0xc0, !UPT ;  /* 0x00000007292c7892 */ /* 0x000fe4000f8ec0ff */
[----:B------:R-:W-:-:S02]  /*2540*/  UIADD3 UR42, UPT, UPT, UR41, -0x1, URZ ;  /* 0xffffffff292a7890 */ /* 0x000fc4000fffe0ff */
[----:B------:R-:W-:Y:S02]  /*2550*/  ULOP3.LUT UR45, UR41, 0x7ffffff0, URZ, 0xc0, !UPT ;  /* 0x7ffffff0292d7892 */ /* 0x000fe4000f8ec0ff */
[----:B------:R-:W-:Y:S02]  /*2560*/  UIADD3.X UR40, UPT, UPT, URZ, UR5, URZ, UP0, !UPT ;  /* 0x00000005ff287290 */ /* 0x000fe400087fe4ff */
[----:B------:R-:W-:Y:S02]  /*2570*/  ULOP3.LUT UR41, UR41, 0x3, URZ, 0xc0, !UPT ;  /* 0x0000000329297892 */ /* 0x000fe4000f8ec0ff */
[----:B------:R-:W-:Y:S02]  /*2580*/  UIADD3 UR46, UPT, UPT, UR43, -0x1, URZ ;  /* 0xffffffff2b2e7890 */ /* 0x000fe4000fffe0ff */
[----:B------:R-:W-:-:S12]  /*2590*/  UIADD3 UR47, UPT, UPT, UR44, -0x1, URZ ;  /* 0xffffffff2c2f7890 */ /* 0x000fd8000fffe0ff */
.L_x_51:
[----:B------:R-:W0:Y:S01]  /*25a0*/  LDC R14, c[0x0][0x390] ;  /* 0x0000e400ff0e7b82 */ /* 0x000e220000000800 */
[----:B------:R-:W-:Y:S01]  /*25b0*/  SHF.R.U32.HI R0, RZ, 0x2, R19 ;  /* 0x00000002ff007819 */ /* 0x000fe20000011613 */
[----:B-1----:R-:W-:Y:S01]  /*25c0*/  IMAD.SHL.U32 R3, R2, 0x10, RZ ;  /* 0x0000001002037824 */ /* 0x002fe200078e00ff */
[----:B------:R-:W1:Y:S01]  /*25d0*/  LDCU UR4, c[0x0][0x3a0] ;  /* 0x00007400ff0477ac */ /* 0x000e620008000800 */
[----:B------:R-:W-:Y:S01]  /*25e0*/  VIADD R25, R25, 0x587c5 ;  /* 0x000587c519197836 */ /* 0x000fe20000000000 */
[----:B------:R-:W-:-:S03]  /*25f0*/  LOP3.LUT R0, R0, R19, RZ, 0x3c, !PT ;  /* 0x0000001300007212 */ /* 0x000fc600078e3cff */
[----:B------:R-:W2:Y:S02]  /*2600*/  LDC.64 R10, c[0x0][0x380] ;  /* 0x0000e000ff0a7b82 */ /* 0x000ea40000000a00 */
[----:B------:R-:W-:-:S05]  /*2610*/  IMAD.SHL.U32 R4, R0, 0x2, RZ ;  /* 0x0000000200047824 */ /* 0x000fca00078e00ff */
[----:B------:R-:W-:Y:S01]  /*2620*/  LOP3.LUT R3, R0, R4, R3, 0x96, !PT ;  /* 0x0000000400037212 */ /* 0x000fe200078e9603 */
[----:B------:R-:W-:Y:S01]  /*2630*/  IMAD.MOV.U32 R4, RZ, RZ, RZ ;  /* 0x000000ffff047224 */ /* 0x000fe200078e00ff */
[----:B------:R-:W3:Y:S02]  /*2640*/  LDC.64 R22, c[0x0][0x388] ;  /* 0x0000e200ff167b82 */ /* 0x000ee40000000a00 */
[----:B------:R-:W-:Y:S01]  /*2650*/  LOP3.LUT R20, R3, R2, RZ, 0x3c, !PT ;  /* 0x0000000203147212 */ /* 0x000fe200078e3cff */
[----:B0-----:R-:W0:Y:S04]  /*2660*/  I2F.U32.RP R6, R14 ;  /* 0x0000000e00067306 */ /* 0x001e280000209000 */
[----:B------:R-:W-:Y:S01]  /*2670*/  IMAD.IADD R0, R20, 0x1, R25 ;  /* 0x0000000114007824 */ /* 0x000fe200078e0219 */
[----:B------:R-:W-:-:S03]  /*2680*/  LOP3.LUT R15, RZ, R14, RZ, 0x33, !PT ;  /* 0x0000000eff0f7212 */ /* 0x000fc600078e33ff */
[----:B0-----:R-:W0:Y:S02]  /*2690*/  MUFU.RCP R6, R6 ;  /* 0x0000000600067308 */ /* 0x001e240000001000 */
[----:B0-----:R-:W-:-:S06]  /*26a0*/  VIADD R5, R6, 0xffffffe ;  /* 0x0ffffffe06057836 */ /* 0x001fcc0000000000 */
[----:B------:R-:W0:Y:S02]  /*26b0*/  F2I.FTZ.U32.TRUNC.NTZ R5, R5 ;  /* 0x0000000500057305 */ /* 0x000e24000021f000 */
[----:B0-----:R-:W-:-:S04]  /*26c0*/  IMAD.MOV R19, RZ, RZ, -R5 ;  /* 0x000000ffff137224 */ /* 0x001fc800078e0a05 */
[----:B------:R-:W-:-:S04]  /*26d0*/  IMAD R19, R19, R14, RZ ;  /* 0x0000000e13137224 */ /* 0x000fc800078e02ff */
[----:B------:R-:W-:-:S06]  /*26e0*/  IMAD.HI.U32 R19, R5, R19, R4 ;  /* 0x0000001305137227 */ /* 0x000fcc00078e0004 */
[----:B------:R-:W-:-:S04]  /*26f0*/  IMAD.HI.U32 R3, R19, R0, RZ ;  /* 0x0000000013037227 */ /* 0x000fc800078e00ff */
[----:B------:R-:W-:-:S04]  /*2700*/  IMAD.MOV R3, RZ, RZ, -R3 ;  /* 0x000000ffff037224 */ /* 0x000fc800078e0a03 */
[----:B------:R-:W-:-:S05]  /*2710*/  IMAD R3, R14, R3, R0 ;  /* 0x000000030e037224 */ /* 0x000fca00078e0200 */
[----:B------:R-:W-:-:S13]  /*2720*/  ISETP.GE.U32.AND P0, PT, R3, R14, PT ;  /* 0x0000000e0300720c */ /* 0x000fda0003f06070 */
[----:B------:R-:W-:Y:S01]  /*2730*/  @P0 IMAD.IADD R3, R3, 0x1, -R14 ;  /* 0x0000000103030824 */ /* 0x000fe200078e0a0e */
[----:B------:R-:W-:-:S04]  /*2740*/  ISETP.NE.U32.AND P0, PT, R14, RZ, PT ;  /* 0x000000ff0e00720c */ /* 0x000fc80003f05070 */
[----:B------:R-:W-:-:S13]  /*2750*/  ISETP.GE.U32.AND P1, PT, R3, R14, PT ;  /* 0x0000000e0300720c */ /* 0x000fda0003f26070 */
[----:B------:R-:W-:-:S05]  /*2760*/  @P1 IMAD.IADD R3, R3, 0x1, -R14 ;  /* 0x0000000103031824 */ /* 0x000fca00078e0a0e */
[----:B------:R-:W-:-:S04]  /*2770*/  SEL R3, R15, R3, !P0 ;  /* 0x000000030f037207 */ /* 0x000fc80004000000 */
[----:B--2---:R-:W-:-:S05]  /*2780*/  IADD3 R6, P1, PT, R3, R10, RZ ;  /* 0x0000000a03067210 */ /* 0x004fca0007f3e0ff */
[----:B------:R-:W-:-:S05]  /*2790*/  IMAD.X R7, RZ, RZ, R11, P1 ;  /* 0x000000ffff077224 */ /* 0x000fca00008e060b */
[----:B------:R-:W2:Y:S01]  /*27a0*/  LDG.E.U8 R6, desc[UR36][R6.64] ;  /* 0x0000002406067981 */ /* 0x000ea2000c1e1100 */
[----:B-1----:R-:W-:Y:S01]  /*27b0*/  IMAD R13, R24, UR4, R27 ;  /* 0x00000004180d7c24 */ /* 0x002fe2000f8e021b */
[----:B------:R-:W-:Y:S01]  /*27c0*/  BSSY.RECONVERGENT B0, `(.L_x_7) ;  /* 0x0000024000007945 */ /* 0x000fe20003800200 */
[----:B------:R-:W-:Y:S02]  /*27d0*/  IMAD.MOV.U32 R0, RZ, RZ, 0xa ;  /* 0x0000000aff007424 */ /* 0x000fe400078e00ff */
[----:B------:R-:W-:-:S03]  /*27e0*/  IMAD R3, R13, 0x18, RZ ;  /* 0x000000180d037824 */ /* 0x000fc600078e02ff */
[----:B------:R0:W-:Y:S02]  /*27f0*/  STL.U8 [R1+0x36], R0 ;  /* 0x0000360001007387 */ /* 0x0001e40000100000 */
[----:B---3--:R-:W-:-:S04]  /*2800*/  IADD3 R22, P1, PT, R3, R22, RZ ;  /* 0x0000001603167210 */ /* 0x008fc80007f3e0ff */
[----:B------:R-:W-:-:S05]  /*2810*/  LEA.HI.X.SX32 R23, R3, R23, 0x1, P1 ;  /* 0x0000001703177211 */ /* 0x000fca00008f0eff */
[----:B--2---:R0:W-:Y:S04]  /*2820*/  STG.E.U8 desc[UR36][R22.64], R6 ;  /* 0x0000000616007986 */ /* 0x0041e8000c101124 */
[----:B------:R0:W-:Y:S02]  /*2830*/  STL.U8 [R1+0x30], R6 ;  /* 0x0000300601007387 */ /* 0x0001e40000100000 */
.L_x_8:
[----:B------:R-:W-:Y:S01]  /*2840*/  SHF.R.U32.HI R3, RZ, 0x2, R18 ;  /* 0x00000002ff037819 */ /* 0x000fe20000011612 */
[----:B0-----:R-:W-:Y:S02]  /*2850*/  IMAD.SHL.U32 R0, R20, 0x10, RZ ;  /* 0x0000001014007824 */ /* 0x001fe400078e00ff */
[----:B------:R-:W-:Y:S01]  /*2860*/  VIADD R25, R25, 0x587c5 ;  /* 0x000587c519197836 */ /* 0x000fe20000000000 */
[----:B------:R-:W-:-:S05]  /*2870*/  LOP3.LUT R3, R3, R18, RZ, 0x3c, !PT ;  /* 0x0000001203037212 */ /* 0x000fca00078e3cff */
[----:B------:R-:W-:-:S05]  /*2880*/  IMAD.SHL.U32 R4, R3, 0x2, RZ ;  /* 0x0000000203047824 */ /* 0x000fca00078e00ff */
[----:B------:R-:W-:-:S04]  /*2890*/  LOP3.LUT R3, R3, R4, R0, 0x96, !PT ;  /* 0x0000000403037212 */ /* 0x000fc800078e9600 */
[----:B------:R-:W-:-:S05]  /*28a0*/  LOP3.LUT R0, R3, R20, RZ, 0x3c, !PT ;  /* 0x0000001403007212 */ /* 0x000fca00078e3cff */
[----:B------:R-:W-:-:S04]  /*28b0*/  IMAD.IADD R3, R25, 0x1, R0 ;  /* 0x0000000119037824 */ /* 0x000fc800078e0200 */
[----:B------:R-:W-:-:S04]  /*28c0*/  IMAD.HI.U32 R4, R19, R3, RZ ;  /* 0x0000000313047227 */ /* 0x000fc800078e00ff */
[----:B------:R-:W-:-:S04]  /*28d0*/  IMAD.MOV R4, RZ, RZ, -R4 ;  /* 0x000000ffff047224 */ /* 0x000fc800078e0a04 */
[----:B------:R-:W-:-:S05]  /*28e0*/  IMAD R3, R14, R4, R3 ;  /* 0x000000040e037224 */ /* 0x000fca00078e0203 */
[----:B------:R-:W-:-:S13]  /*28f0*/  ISETP.GE.U32.AND P1, PT, R3, R14, PT ;  /* 0x0000000e0300720c */ /* 0x000fda0003f26070 */
[----:B------:R-:W-:-:S05]  /*2900*/  @P1 IMAD.IADD R3, R3, 0x1, -R14 ;  /* 0x0000000103031824 */ /* 0x000fca00078e0a0e */
[----:B------:R-:W-:-:S13]  /*2910*/  ISETP.GE.U32.AND P1, PT, R3, R14, PT ;  /* 0x0000000e0300720c */ /* 0x000fda0003f26070 */
[----:B------:R-:W-:-:S05]  /*2920*/  @P1 IMAD.IADD R3, R3, 0x1, -R14 ;  /* 0x0000000103031824 */ /* 0x000fca00078e0a0e */
[----:B------:R-:W-:-:S04]  /*2930*/  SEL R3, R15, R3, !P0 ;  /* 0x000000030f037207 */ /* 0x000fc80004000000 */
[----:B------:R-:W-:-:S05]  /*2940*/  IADD3 R4, P1, PT, R3, R10, RZ ;  /* 0x0000000a03047210 */ /* 0x000fca0007f3e0ff */
[----:B------:R-:W-:-:S06]  /*2950*/  IMAD.X R5, RZ, RZ, R11, P1 ;  /* 0x000000ffff057224 */ /* 0x000fcc00008e060b */
[----:B------:R-:W2:Y:S01]  /*2960*/  LDG.E.U8 R5, desc[UR36][R4.64] ;  /* 0x0000002404057981 */ /* 0x000ea2000c1e1100 */
[----:B------:R-:W-:Y:S02]  /*2970*/  IMAD.MOV.U32 R3, RZ, RZ, R17 ;  /* 0x000000ffff037224 */ /* 0x000fe400078e0011 */
[----:B------:R-:W-:Y:S02]  /*2980*/  IMAD.MOV.U32 R17, RZ, RZ, R16 ;  /* 0x000000ffff117224 */ /* 0x000fe400078e0010 */
[----:B------:R-:W-:Y:S02]  /*2990*/  IMAD.MOV.U32 R16, RZ, RZ, R2 ;  /* 0x000000ffff107224 */ /* 0x000fe400078e0002 */
[----:B------:R-:W-:Y:S02]  /*29a0*/  IMAD.MOV.U32 R2, RZ, RZ, R20 ;  /* 0x000000ffff027224 */ /* 0x000fe400078e0014 */
[----:B------:R-:W-:Y:S02]  /*29b0*/  IMAD.MOV.U32 R18, RZ, RZ, R3 ;  /* 0x000000ffff127224 */ /* 0x000fe400078e0003 */
[----:B------:R-:W-:Y:S01]  /*29c0*/  IMAD.MOV.U32 R20, RZ, RZ, R0 ;  /* 0x000000ffff147224 */ /* 0x000fe200078e0000 */
[----:B--2---:R1:W-:Y:S01]  /*29d0*/  STG.E.U8 desc[UR36][R22.64+0x1], R5 ;  /* 0x0000010516007986 */ /* 0x0043e2000c101124 */
[----:B------:R-:W-:-:S13]  /*29e0*/  ISETP.NE.AND P1, PT, R6, R5, PT ;  /* 0x000000050600720c */ /* 0x000fda0003f25270 */
[----:B-1----:R-:W-:Y:S05]  /*29f0*/  @!P1 BRA `(.L_x_8) ;  /* 0xfffffffc00909947 */ /* 0x002fea000383ffff */
[----:B------:R-:W-:Y:S05]  /*2a00*/  BSYNC.RECONVERGENT B0 ;  /* 0x0000000000007941 */ /* 0x000fea0003800200 */
.L_x_7:
[----:B------:R0:W-:Y:S01]  /*2a10*/  STL.U8 [R1+0x31], R5 ;  /* 0x0000310501007387 */ /* 0x0001e20000100000 */
[----:B------:R-:W-:Y:S01]  /*2a20*/  BSSY.RECONVERGENT B0, `(.L_x_9) ;  /* 0x000001c000007945 */ /* 0x000fe20003800200 */
.L_x_10:
[----:B------:R-:W-:Y:S01]  /*2a30*/  SHF.R.U32.HI R0, RZ, 0x2, R3 ;  /* 0x00000002ff007819 */ /* 0x000fe20000011603 */
[----:B------:R-:W-:Y:S02]  /*2a40*/  IMAD.SHL.U32 R4, R20, 0x10, RZ ;  /* 0x0000001014047824 */ /* 0x000fe400078e00ff */
        /* <DEDUP_REMOVED lines=15> */
[----:B------:R-:W-:-:S05]  /*2b40*/  IMAD.X R9, RZ, RZ, R11, P1 ;  /* 0x000000ffff097224 */ /* 0x000fca00008e060b */
[----:B------:R-:W2:Y:S01]  /*2b50*/  LDG.E.U8 R0, desc[UR36][R8.64] ;  /* 0x0000002408007981 */ /* 0x000ea2000c1e1100 */
        /* <DEDUP_REMOVED lines=9> */
.L_x_9:
[----:B------:R1:W-:Y:S01]  /*2bf0*/  STL.U8 [R1+0x32], R0 ;  /* 0x0000320001007387 */ /* 0x0003e20000100000 */
[----:B------:R-:W-:Y:S01]  /*2c00*/  BSSY.RECONVERGENT B0, `(.L_x_11) ;  /* 0x000001d000007945 */ /* 0x000fe20003800200 */
[----:B------:R-:W-:-:S07]  /*2c10*/  IMAD.MOV.U32 R4, RZ, RZ, R3 ;  /* 0x000000ffff047224 */ /* 0x000fce00078e0003 */
.L_x_12:
        /* <DEDUP_REMOVED lines=26> */
[----:B--2---:R-:W-:Y:S05]  /*2dc0*/  @!P1 BRA `(.L_x_12) ;  /* 0xfffffffc00949947 */ /* 0x004fea000383ffff */
[----:B------:R-:W-:Y:S05]  /*2dd0*/  BSYNC.RECONVERGENT B0 ;  /* 0x0000000000007941 */ /* 0x000fea0003800200 */
.L_x_11:
[----:B------:R2:W-:Y:S01]  /*2de0*/  STL.U8 [R1+0x33], R3 ;  /* 0x0000330301007387 */ /* 0x0005e20000100000 */
[----:B------:R-:W-:Y:S01]  /*2df0*/  BSSY.RECONVERGENT B0, `(.L_x_13) ;  /* 0x0000020000007945 */ /* 0x000fe20003800200 */
[----:B------:R-:W-:Y:S02]  /*2e00*/  IMAD.MOV.U32 R7, RZ, RZ, R4 ;  /* 0x000000ffff077224 */ /* 0x000fe400078e0004 */
[----:B------:R-:W-:Y:S02]  /*2e10*/  IMAD.MOV.U32 R8, RZ, RZ, R2 ;  /* 0x000000ffff087224 */ /* 0x000fe400078e0002 */
[----:B------:R-:W-:Y:S02]  /*2e20*/  IMAD.MOV.U32 R9, RZ, RZ, R16 ;  /* 0x000000ffff097224 */ /* 0x000fe400078e0010 */
[----:B------:R-:W-:-:S07]  /*2e30*/  IMAD.MOV.U32 R18, RZ, RZ, R17 ;  /* 0x000000ffff127224 */ /* 0x000fce00078e0011 */
.L_x_14:
        /* <DEDUP_REMOVED lines=18> */
[----:B------:R-:W3:Y:S01]  /*2f60*/  LDG.E.U8 R4, desc[UR36][R16.64] ;  /* 0x0000002410047981 */ /* 0x000ee2000c1e1100 */
[----:B------:R-:W-:Y:S02]  /*2f70*/  IMAD.MOV.U32 R7, RZ, RZ, R18 ;  /* 0x000000ffff077224 */ /* 0x000fe400078e0012 */
[----:B------:R-:W-:Y:S02]  /*2f80*/  IMAD.MOV.U32 R18, RZ, RZ, R9 ;  /* 0x000000ffff127224 */ /* 0x000fe400078e0009 */
[----:B------:R-:W-:Y:S02]  /*2f90*/  IMAD.MOV.U32 R9, RZ, RZ, R8 ;  /* 0x000000ffff097224 */ /* 0x000fe400078e0008 */
[----:B------:R-:W-:Y:S02]  /*2fa0*/  IMAD.MOV.U32 R8, RZ, RZ, R20 ;  /* 0x000000ffff087224 */ /* 0x000fe400078e0014 */
[----:B------:R-:W-:Y:S01]  /*2fb0*/  IMAD.MOV.U32 R20, RZ, RZ, R2 ;  /* 0x000000ffff147224 */ /* 0x000fe200078e0002 */
[----:B---3--:R3:W-:Y:S01]  /*2fc0*/  STG.E.U8 desc[UR36][R22.64+0x4], R4 ;  /* 0x0000040416007986 */ /* 0x0087e2000c101124 */
[----:B------:R-:W-:-:S13]  /*2fd0*/  ISETP.NE.AND P1, PT, R3, R4, PT ;  /* 0x000000040300720c */ /* 0x000fda0003f25270 */
[----:B---3--:R-:W-:Y:S05]  /*2fe0*/  @!P1 BRA `(.L_x_14) ;  /* 0xfffffffc00949947 */ /* 0x008fea000383ffff */
[----:B------:R-:W-:Y:S05]  /*2ff0*/  BSYNC.RECONVERGENT B0 ;  /* 0x0000000000007941 */ /* 0x000fea0003800200 */
.L_x_13:
[----:B------:R3:W-:Y:S01]  /*3000*/  STL.U8 [R1+0x34], R4 ;  /* 0x0000340401007387 */ /* 0x0007e20000100000 */
[----:B------:R-:W-:Y:S01]  /*3010*/  BSSY.RECONVERGENT B0, `(.L_x_15) ;  /* 0x0000021000007945 */ /* 0x000fe20003800200 */
[----:B------:R-:W-:Y:S02]  /*3020*/  IMAD.MOV.U32 R12, RZ, RZ, R7 ;  /* 0x000000ffff0c7224 */ /* 0x000fe400078e0007 */
[----:B------:R-:W-:Y:S02]  /*3030*/  IMAD.MOV.U32 R2, RZ, RZ, R20 ;  /* 0x000000ffff027224 */ /* 0x000fe400078e0014 */
[----:B------:R-:W-:Y:S02]  /*3040*/  IMAD.MOV.U32 R16, RZ, RZ, R8 ;  /* 0x000000ffff107224 */ /* 0x000fe400078e0008 */
[----:B------:R-:W-:-:S07]  /*3050*/  IMAD.MOV.U32 R17, RZ, RZ, R9 ;  /* 0x000000ffff117224 */ /* 0x000fce00078e0009 */
.L_x_16:
        /* <DEDUP_REMOVED lines=18> */
[----:B------:R-:W4:Y:S01]  /*3180*/  LDG.E.U8 R7, desc[UR36][R8.64] ;  /* 0x0000002408077981 */ /* 0x000f22000c1e1100 */
[----:B------:R-:W-:Y:S02]  /*3190*/  IMAD.MOV.U32 R21, RZ, RZ, R18 ;  /* 0x000000ffff157224 */ /* 0x000fe400078e0012 */
[----:B------:R-:W-:Y:S02]  /*31a0*/  IMAD.MOV.U32 R18, RZ, RZ, R17 ;  /* 0x000000ffff127224 */ /* 0x000fe400078e0011 */
[----:B------:R-:W-:Y:S02]  /*31b0*/  IMAD.MOV.U32 R17, RZ, RZ, R16 ;  /* 0x000000ffff117224 */ /* 0x000fe400078e0010 */
[----:B------:R-:W-:Y:S02]  /*31c0*/  IMAD.MOV.U32 R16, RZ, RZ, R2 ;  /* 0x000000ffff107224 */ /* 0x000fe400078e0002 */
[----:B------:R-:W-:Y:S02]  /*31d0*/  IMAD.MOV.U32 R12, RZ, RZ, R21 ;  /* 0x000000ffff0c7224 */ /* 0x000fe400078e0015 */
[----:B------:R-:W-:Y:S01]  /*31e0*/  IMAD.MOV.U32 R2, RZ, RZ, R20 ;  /* 0x000000ffff027224 */ /* 0x000fe200078e0014 */
[----:B----4-:R4:W-:Y:S01]  /*31f0*/  STG.E.U8 desc[UR36][R22.64+0x5], R7 ;  /* 0x0000050716007986 */ /* 0x0109e2000c101124 */
[----:B------:R-:W-:-:S13]  /*3200*/  ISETP.NE.AND P1, PT, R4, R7, PT ;  /* 0x000000070400720c */ /* 0x000fda0003f25270 */
[----:B----4-:R-:W-:Y:S05]  /*3210*/  @!P1 BRA `(.L_x_16) ;  /* 0xfffffffc00909947 */ /* 0x010fea000383ffff */
[----:B------:R-:W-:Y:S05]  /*3220*/  BSYNC.RECONVERGENT B0 ;  /* 0x0000000000007941 */ /* 0x000fea0003800200 */
.L_x_15:
[----:B------:R-:W-:Y:S01]  /*3230*/  IMAD.MOV.U32 R8, RZ, RZ, 0x20 ;  /* 0x00000020ff087424 */ /* 0x000fe200078e00ff */
[----:B------:R4:W-:Y:S01]  /*3240*/  STL.U8 [R1+0x35], R7 ;  /* 0x0000350701007387 */ /* 0x0009e20000100000 */
[----:B------:R-:W-:Y:S01]  /*3250*/  IMAD.MOV.U32 R9, RZ, RZ, 0x2d ;  /* 0x0000002dff097424 */ /* 0x000fe200078e00ff */
[----:B------:R-:W-:Y:S01]  /*3260*/  ISETP.GE.AND P0, PT, R14, 0x1, PT ;  /* 0x000000010e00780c */ /* 0x000fe20003f06270 */
[----:B------:R-:W-:Y:S01]  /*3270*/  IMAD.MOV.U32 R12, RZ, RZ, 0x3e ;  /* 0x0000003eff0c7424 */ /* 0x000fe200078e00ff */
[----:B------:R4:W-:Y:S01]  /*3280*/  STG.E.U8 desc[UR36][R22.64+0x7], R8 ;  /* 0x0000070816007986 */ /* 0x0009e2000c101124 */
[----:B------:R-:W-:Y:S02]  /*3290*/  IMAD.MOV.U32 R19, RZ, RZ, R21 ;  /* 0x000000ffff137224 */ /* 0x000fe400078e0015 */
[----:B------:R-:W-:Y:S01]  /*32a0*/  IMAD.MOV.U32 R26, RZ, RZ, RZ ;  /* 0x000000ffff1a7224 */ /* 0x000fe200078e00ff */
[----:B------:R4:W-:Y:S04]  /*32b0*/  STG.E.U8 desc[UR36][R22.64+0xa], R8 ;  /* 0x00000a0816007986 */ /* 0x0009e8000c101124 */
[----:B------:R4:W-:Y:S04]  /*32c0*/  STG.E.U8 desc[UR36][R22.64+0x8], R9 ;  /* 0x0000080916007986 */ /* 0x0009e8000c101124 */
[----:B------:R4:W-:Y:S01]  /*32d0*/  STG.E.U8 desc[UR36][R22.64+0x9], R12 ;  /* 0x0000090c16007986 */ /* 0x0009e2000c101124 */
[----:B------:R-:W-:Y:S05]  /*32e0*/  @!P0 BRA `(.L_x_17) ;  /* 0x00000018002c8947 */ /* 0x000fea0003800000 */
[----:B------:R-:W-:Y:S01]  /*32f0*/  UISETP.GE.U32.AND UP0, UPT, UR42, 0xf, UPT ;  /* 0x0000000f2a00788c */ /* 0x000fe2000bf06070 */
[----:B------:R-:W-:Y:S02]  /*3300*/  IMAD.MOV.U32 R26, RZ, RZ, RZ ;  /* 0x000000ffff1a7224 */ /* 0x000fe400078e00ff */
[----:B------:R-:W-:-:S06]  /*3310*/  IMAD.MOV.U32 R21, RZ, RZ, RZ ;  /* 0x000000ffff157224 */ /* 0x000fcc00078e00ff */
[----:B------:R-:W-:Y:S05]  /*3320*/  BRA.U !UP0, `(.L_x_18) ;  /* 0x0000000108f07547 */ /* 0x000fea000b800000 */
[----:B------:R-:W-:Y:S01]  /*3330*/  BSSY.RECONVERGENT B0, `(.L_x_19) ;  /* 0x000003a000007945 */ /* 0x000fe20003800200 */
[----:B------:R-:W-:Y:S02]  /*3340*/  IMAD.MOV.U32 R26, RZ, RZ, RZ ;  /* 0x000000ffff1a7224 */ /* 0x000fe400078e00ff */
[----:B----4-:R-:W-:Y:S02]  /*3350*/  IMAD.U32 R8, RZ, RZ, UR39 ;  /* 0x00000027ff087e24 */ /* 0x010fe4000f8e00ff */
[----:B------:R-:W-:Y:S02]  /*3360*/  IMAD.U32 R9, RZ, RZ, UR40 ;  /* 0x00000028ff097e24 */ /* 0x000fe4000f8e00ff */
[----:B------:R-:W-:-:S07]  /*3370*/  IMAD.MOV.U32 R21, RZ, RZ, RZ ;  /* 0x000000ffff157224 */ /* 0x000fce00078e00ff */
.L_x_20:
[----:B------:R-:W4:Y:S04]  /*3380*/  LDG.E.U8 R29, desc[UR36][R8.64+-0x7] ;  /* 0xfffff924081d7981 */ /* 0x000f28000c1e1100 */
[----:B------:R-:W5:Y:S04]  /*3390*/  LDG.E.U8 R31, desc[UR36][R8.64+-0x6] ;  /* 0xfffffa24081f7981 */ /* 0x000f68000c1e1100 */
[----:B------:R-:W2:Y:S04]  /*33a0*/  LDG.E.U8 R33, desc[UR36][R8.64+-0x5] ;  /* 0xfffffb2408217981 */ /* 0x000ea8000c1e1100 */
[----:B------:R-:W3:Y:S04]  /*33b0*/  LDG.E.U8 R35, desc[UR36][R8.64+-0x4] ;  /* 0xfffffc2408237981 */ /* 0x000ee8000c1e1100 */
[----:B------:R-:W3:Y:S04]  /*33c0*/  LDG.E.U8 R37, desc[UR36][R8.64+-0x3] ;  /* 0xfffffd2408257981 */ /* 0x000ee8000c1e1100 */
[----:B------:R-:W3:Y:S04]  /*33d0*/  LDG.E.U8 R39, desc[UR36][R8.64+-0x2] ;  /* 0xfffffe2408277981 */ /* 0x000ee8000c1e1100 */
[----:B------:R-:W3:Y:S04]  /*33e0*/  LDG.E.U8 R41, desc[UR36][R8.64+-0x1] ;  /* 0xffffff2408297981 */ /* 0x000ee8000c1e1100 */
[----:B------:R-:W3:Y:S04]  /*33f0*/  LDG.E.U8 R43, desc[UR36][R8.64] ;  /* 0x00000024082b7981 */ /* 0x000ee8000c1e1100 */
[----:B------:R-:W3:Y:S01]  /*3400*/  LDG.E.U8 R45, desc[UR36][R8.64+0x8] ;  /* 0x00000824082d7981 */ /* 0x000ee2000c1e1100 */
[----:B----4-:R-:W-:-:S03]  /*3410*/  ISETP.NE.AND P3, PT, R29, R6, PT ;  /* 0x000000061d00720c */ /* 0x010fc60003f65270 */
[----:B------:R-:W4:Y:S01]  /*3420*/  LDG.E.U8 R29, desc[UR36][R8.64+0x1] ;  /* 0x00000124081d7981 */ /* 0x000f22000c1e1100 */
[----:B-----5:R-:W-:-:S03]  /*3430*/  ISETP.NE.AND P4, PT, R31, R6, PT ;  /* 0x000000061f00720c */ /* 0x020fc60003f85270 */
[----:B------:R-:W5:Y:S01]  /*3440*/  LDG.E.U8 R31, desc[UR36][R8.64+0x2] ;  /* 0x00000224081f7981 */ /* 0x000f62000c1e1100 */
[----:B--2---:R-:W-:-:S03]  /*3450*/  ISETP.NE.AND P5, PT, R33, R6, PT ;  /* 0x000000062100720c */ /* 0x004fc60003fa5270 */
[----:B------:R-:W2:Y:S01]  /*3460*/  LDG.E.U8 R33, desc[UR36][R8.64+0x3] ;  /* 0x0000032408217981 */ /* 0x000ea2000c1e1100 */
[----:B---3--:R-:W-:-:S03]  /*3470*/  ISETP.NE.AND P6, PT, R35, R6, PT ;  /* 0x000000062300720c */ /* 0x008fc60003fc5270 */
[----:B------:R-:W3:Y:S01]  /*3480*/  LDG.E.U8 R35, desc[UR36][R8.64+0x4] ;  /* 0x0000042408237981 */ /* 0x000ee2000c1e1100 */
[----:B------:R-:W-:-:S03]  /*3490*/  ISETP.NE.AND P2, PT, R37, R6, PT ;  /* 0x000000062500720c */ /* 0x000fc60003f45270 */
[----:B------:R-:W3:Y:S01]  /*34a0*/  LDG.E.U8 R37, desc[UR36][R8.64+0x5] ;  /* 0x0000052408257981 */ /* 0x000ee2000c1e1100 */
[----:B------:R-:W-:-:S03]  /*34b0*/  ISETP.NE.AND P1, PT, R39, R6, PT ;  /* 0x000000062700720c */ /* 0x000fc60003f25270 */
[----:B------:R-:W3:Y:S01]  /*34c0*/  LDG.E.U8 R39, desc[UR36][R8.64+0x6] ;  /* 0x0000062408277981 */ /* 0x000ee2000c1e1100 */
[----:B------:R-:W-:-:S03]  /*34d0*/  ISETP.NE.AND P0, PT, R41, R6, PT ;  /* 0x000000062900720c */ /* 0x000fc60003f05270 */
[----:B------:R-:W3:Y:S01]  /*34e0*/  LDG.E.U8 R41, desc[UR36][R8.64+0x7] ;  /* 0x0000072408297981 */ /* 0x000ee2000c1e1100 */
[----:B------:R-:W-:Y:S02]  /*34f0*/  SEL R26, R21, R26, !P3 ;  /* 0x0000001a151a7207 */ /* 0x000fe40005800000 */
[----:B------:R-:W-:Y:S01]  /*3500*/  ISETP.NE.AND P3, PT, R43, R6, PT ;  /* 0x000000062b00720c */ /* 0x000fe20003f65270 */
[C---:B------:R-:W-:Y:S02]  /*3510*/  @!P4 VIADD R26, R21.reuse, 0x1 ;  /* 0x00000001151ac836 */ /* 0x040fe40000000000 */
[C---:B------:R-:W-:Y:S02]  /*3520*/  @!P5 VIADD R26, R21.reuse, 0x2 ;  /* 0x00000002151ad836 */ /* 0x040fe40000000000 */
[C---:B------:R-:W-:Y:S02]  /*3530*/  @!P6 VIADD R26, R21.reuse, 0x3 ;  /* 0x00000003151ae836 */ /* 0x040fe40000000000 */
[----:B------:R-:W-:-:S02]  /*3540*/  @!P2 VIADD R26, R21, 0x4 ;  /* 0x00000004151aa836 */ /* 0x000fc40000000000 */
[C---:B------:R-:W-:Y:S02]  /*3550*/  @!P1 VIADD R26, R21.reuse, 0x5 ;  /* 0x00000005151a9836 */ /* 0x040fe40000000000 */
[C---:B------:R-:W-:Y:S02]  /*3560*/  @!P0 VIADD R26, R21.reuse, 0x6 ;  /* 0x00000006151a8836 */ /* 0x040fe40000000000 */
[----:B------:R-:W-:Y:S01]  /*3570*/  @!P3 VIADD R26, R21, 0x7 ;  /* 0x00000007151ab836 */ /* 0x000fe20000000000 */
[-C--:B----4-:R-:W-:Y:S02]  /*3580*/  ISETP.NE.AND P2, PT, R29, R6.reuse, PT ;  /* 0x000000061d00720c */ /* 0x090fe40003f45270 */
[-C--:B-----5:R-:W-:Y:S02]  /*3590*/  ISETP.NE.AND P1, PT, R31, R6.reuse, PT ;  /* 0x000000061f00720c */ /* 0x0a0fe40003f25270 */
[-C--:B--2---:R-:W-:Y:S02]  /*35a0*/  ISETP.NE.AND P0, PT, R33, R6.reuse, PT ;  /* 0x000000062100720c */ /* 0x084fe40003f05270 */
[----:B---3--:R-:W-:-:S07]  /*35b0*/  ISETP.NE.AND P3, PT, R35, R6, PT ;  /* 0x000000062300720c */ /* 0x008fce0003f65270 */
[----:B------:R-:W-:Y:S01]  /*35c0*/  @!P2 VIADD R26, R21, 0x8 ;  /* 0x00000008151aa836 */ /* 0x000fe20000000000 */
[-C--:B------:R-:W-:Y:S01]  /*35d0*/  ISETP.NE.AND P2, PT, R37, R6.reuse, PT ;  /* 0x000000062500720c */ /* 0x080fe20003f45270 */
[----:B------:R-:W-:Y:S01]  /*35e0*/  @!P1 VIADD R26, R21, 0x9 ;  /* 0x00000009151a9836 */ /* 0x000fe20000000000 */
[-C--:B------:R-:W-:Y:S01]  /*35f0*/  ISETP.NE.AND P1, PT, R39, R6.reuse, PT ;  /* 0x000000062700720c */ /* 0x080fe20003f25270 */
[----:B------:R-:W-:Y:S01]  /*3600*/  @!P0 VIADD R26, R21, 0xa ;  /* 0x0000000a151a8836 */ /* 0x000fe20000000000 */
[-C--:B------:R-:W-:Y:S01]  /*3610*/  ISETP.NE.AND P0, PT, R41, R6.reuse, PT ;  /* 0x000000062900720c */ /* 0x080fe20003f05270 */
[----:B------:R-:W-:Y:S01]  /*3620*/  @!P3 VIADD R26, R21, 0xb ;  /* 0x0000000b151ab836 */ /* 0x000fe20000000000 */
[----:B------:R-:W-:-:S07]  /*3630*/  ISETP.NE.AND P3, PT, R45, R6, PT ;  /* 0x000000062d00720c */ /* 0x000fce0003f65270 */
[C---:B------:R-:W-:Y:S02]  /*3640*/  @!P2 VIADD R26, R21.reuse, 0xc ;  /* 0x0000000c151aa836 */ /* 0x040fe40000000000 */
[C---:B------:R-:W-:Y:S02]  /*3650*/  @!P1 VIADD R26, R21.reuse, 0xd ;  /* 0x0000000d151a9836 */ /* 0x040fe40000000000 */
[C---:B------:R-:W-:Y:S02]  /*3660*/  @!P0 VIADD R26, R21.reuse, 0xe ;  /* 0x0000000e151a8836 */ /* 0x040fe40000000000 */
[C---:B------:R-:W-:Y:S02]  /*3670*/  @!P3 VIADD R26, R21.reuse, 0xf ;  /* 0x0000000f151ab836 */ /* 0x040fe40000000000 */
[----:B------:R-:W-:-:S05]  /*3680*/  VIADD R21, R21, 0x10 ;  /* 0x0000001015157836 */ /* 0x000fca0000000000 */
[----:B------:R-:W-:Y:S02]  /*3690*/  ISETP.NE.AND P0, PT, R21, UR45, PT ;  /* 0x0000002d15007c0c */ /* 0x000fe4000bf05270 */
[----:B------:R-:W-:-:S05]  /*36a0*/  IADD3 R8, P1, PT, R8, 0x10, RZ ;  /* 0x0000001008087810 */ /* 0x000fca0007f3e0ff */
[----:B------:R-:W-:-:S06]  /*36b0*/  IMAD.X R9, RZ, RZ, R9, P1 ;  /* 0x000000ffff097224 */ /* 0x000fcc00008e0609 */
[----:B------:R-:W-:Y:S05]  /*36c0*/  @P0 BRA `(.L_x_20) ;  /* 0xfffffffc002c0947 */ /* 0x000fea000383ffff */
[----:B------:R-:W-:Y:S05]  /*36d0*/  BSYNC.RECONVERGENT B0 ;  /* 0x0000000000007941 */ /* 0x000fea0003800200 */
.L_x_19:
[----:B------:R-:W-:-:S07]  /*36e0*/  IMAD.U32 R21, RZ, RZ, UR45 ;  /* 0x0000002dff157e24 */ /* 0x000fce000f8e00ff */
.L_x_18:
[----:B------:R-:W-:-:S09]  /*36f0*/  UISETP.NE.AND UP0, UPT, UR43, URZ, UPT ;  /* 0x000000ff2b00728c */ /* 0x000fd2000bf05270 */
[----:B------:R-:W-:Y:S05]  /*3700*/  BRA.U !UP0, `(.L_x_21) ;  /* 0x0000000508047547 */ /* 0x000fea000b800000 */
[----:B------:R-:W-:Y:S02]  /*3710*/  UISETP.GE.U32.AND UP0, UPT, UR46, 0x7, UPT ;  /* 0x000000072e00788c */ /* 0x000fe4000bf06070 */
[----:B------:R-:W-:-:S07]  /*3720*/  UISETP.NE.AND UP1, UPT, UR44, URZ, UPT ;  /* 0x000000ff2c00728c */ /* 0x000fce000bf25270 */
[----:B------:R-:W-:Y:S05]  /*3730*/  BRA.U !UP0, `(.L_x_22) ;  /* 0x00000001086c7547 */ /* 0x000fea000b800000 */
[----:B----4-:R-:W-:-:S05]  /*3740*/  IADD3 R8, P0, PT, R21, R10, RZ ;  /* 0x0000000a15087210 */ /* 0x010fca0007f1e0ff */
[----:B------:R-:W-:-:S05]  /*3750*/  IMAD.X R9, RZ, RZ, R11, P0 ;  /* 0x000000ffff097224 */ /* 0x000fca00000e060b */
[----:B------:R-:W4:Y:S04]  /*3760*/  LDG.E.U8 R31, desc[UR36][R8.64+0x1] ;  /* 0x00000124081f7981 */ /* 0x000f28000c1e1100 */
[----:B------:R-:W5:Y:S04]  /*3770*/  LDG.E.U8 R33, desc[UR36][R8.64+0x2] ;  /* 0x0000022408217981 */ /* 0x000f68000c1e1100 */
[----:B------:R-:W2:Y:S04]  /*3780*/  LDG.E.U8 R35, desc[UR36][R8.64+0x3] ;  /* 0x0000032408237981 */ /* 0x000ea8000c1e1100 */
[----:B------:R-:W3:Y:S04]  /*3790*/  LDG.E.U8 R29, desc[UR36][R8.64] ;  /* 0x00000024081d7981 */ /* 0x000ee8000c1e1100 */
[----:B------:R-:W3:Y:S04]  /*37a0*/  LDG.E.U8 R37, desc[UR36][R8.64+0x4] ;  /* 0x0000042408257981 */ /* 0x000ee8000c1e1100 */
[----:B------:R-:W3:Y:S04]  /*37b0*/  LDG.E.U8 R39, desc[UR36][R8.64+0x5] ;  /* 0x0000052408277981 */ /* 0x000ee8000c1e1100 */
[----:B------:R-:W3:Y:S04]  /*37c0*/  LDG.E.U8 R41, desc[UR36][R8.64+0x6] ;  /* 0x0000062408297981 */ /* 0x000ee8000c1e1100 */
[----:B------:R-:W3:Y:S01]  /*37d0*/  LDG.E.U8 R43, desc[UR36][R8.64+0x7] ;  /* 0x00000724082b7981 */ /* 0x000ee2000c1e1100 */
[----:B----4-:R-:W-:-:S02]  /*37e0*/  ISETP.NE.AND P1, PT, R31, R6, PT ;  /* 0x000000061f00720c */ /* 0x010fc40003f25270 */
[-C--:B-----5:R-:W-:Y:S02]  /*37f0*/  ISETP.NE.AND P2, PT, R33, R6.reuse, PT ;  /* 0x000000062100720c */ /* 0x0a0fe40003f45270 */
[-C--:B--2---:R-:W-:Y:S02]  /*3800*/  ISETP.NE.AND P3, PT, R35, R6.reuse, PT ;  /* 0x000000062300720c */ /* 0x084fe40003f65270 */
[----:B---3--:R-:W-:-:S04]  /*3810*/  ISETP.NE.AND P0, PT, R29, R6, PT ;  /* 0x000000061d00720c */ /* 0x008fc80003f05270 */
[----:B------:R-:W-:-:S03]  /*3820*/  SEL R26, R21, R26, !P0 ;  /* 0x0000001a151a7207 */ /* 0x000fc60004000000 */
[----:B------:R-:W-:Y:S01]  /*3830*/  @!P1 VIADD R26, R21, 0x1 ;  /* 0x00000001151a9836 */ /* 0x000fe20000000000 */
[-C--:B------:R-:W-:Y:S01]  /*3840*/  ISETP.NE.AND P0, PT, R37, R6.reuse, PT ;  /* 0x000000062500720c */ /* 0x080fe20003f05270 */
[----:B------:R-:W-:Y:S01]  /*3850*/  @!P2 VIADD R26, R21, 0x2 ;  /* 0x00000002151aa836 */ /* 0x000fe20000000000 */
[-C--:B------:R-:W-:Y:S01]  /*3860*/  ISETP.NE.AND P1, PT, R39, R6.reuse, PT ;  /* 0x000000062700720c */ /* 0x080fe20003f25270 */
[----:B------:R-:W-:Y:S01]  /*3870*/  @!P3 VIADD R26, R21, 0x3 ;  /* 0x00000003151ab836 */ /* 0x000fe20000000000 */
[-C--:B------:R-:W-:Y:S02]  /*3880*/  ISETP.NE.AND P2, PT, R41, R6.reuse, PT ;  /* 0x000000062900720c */ /* 0x080fe40003f45270 */
[----:B------:R-:W-:-:S07]  /*3890*/  ISETP.NE.AND P3, PT, R43, R6, PT ;  /* 0x000000062b00720c */ /* 0x000fce0003f65270 */
[C---:B------:R-:W-:Y:S02]  /*38a0*/  @!P0 VIADD R26, R21.reuse, 0x4 ;  /* 0x00000004151a8836 */ /* 0x040fe40000000000 */
[C---:B------:R-:W-:Y:S02]  /*38b0*/  @!P1 VIADD R26, R21.reuse, 0x5 ;  /* 0x00000005151a9836 */ /* 0x040fe40000000000 */
[C---:B------:R-:W-:Y:S02]  /*38c0*/  @!P2 VIADD R26, R21.reuse, 0x6 ;  /* 0x00000006151aa836 */ /* 0x040fe40000000000 */
[C---:B------:R-:W-:Y:S02]  /*38d0*/  @!P3 VIADD R26, R21.reuse, 0x7 ;  /* 0x00000007151ab836 */ /* 0x040fe40000000000 */
[----:B------:R-:W-:-:S07]  /*38e0*/  VIADD R21, R21, 0x8 ;  /* 0x0000000815157836 */ /* 0x000fce0000000000 */
.L_x_22:
        /* <DEDUP_REMOVED lines=9> */
[----:B------:R-:W3:Y:S01]  /*3980*/  LDG.E.U8 R29, desc[UR36][R8.64] ;  /* 0x00000024081d7981 */ /* 0x000ee2000c1e1100 */
[----:B----4-:R-:W-:-:S02]  /*3990*/  ISETP.NE.AND P1, PT, R31, R6, PT ;  /* 0x000000061f00720c */ /* 0x010fc40003f25270 */
[-C--:B-----5:R-:W-:Y:S02]  /*39a0*/  ISETP.NE.AND P2, PT, R33, R6.reuse, PT ;  /* 0x000000062100720c */ /* 0x0a0fe40003f45270 */
[-C--:B--2---:R-:W-:Y:S02]  /*39b0*/  ISETP.NE.AND P3, PT, R35, R6.reuse, PT ;  /* 0x000000062300720c */ /* 0x084fe40003f65270 */
[----:B---3--:R-:W-:-:S04]  /*39c0*/  ISETP.NE.AND P0, PT, R29, R6, PT ;  /* 0x000000061d00720c */ /* 0x008fc80003f05270 */
[----:B------:R-:W-:-:S03]  /*39d0*/  SEL R26, R21, R26, !P0 ;  /* 0x0000001a151a7207 */ /* 0x000fc60004000000 */
[C---:B------:R-:W-:Y:S02]  /*39e0*/  @!P1 VIADD R26, R21.reuse, 0x1 ;  /* 0x00000001151a9836 */ /* 0x040fe40000000000 */
[C---:B------:R-:W-:Y:S02]  /*39f0*/  @!P2 VIADD R26, R21.reuse, 0x2 ;  /* 0x00000002151aa836 */ /* 0x040fe40000000000 */
[C---:B------:R-:W-:Y:S02]  /*3a00*/  @!P3 VIADD R26, R21.reuse, 0x3 ;  /* 0x00000003151ab836 */ /* 0x040fe40000000000 */
[----:B------:R-:W-:-:S07]  /*3a10*/  VIADD R21, R21, 0x4 ;  /* 0x0000000415157836 */ /* 0x000fce0000000000 */
.L_x_23:
[----:B------:R-:W-:Y:S05]  /*3a20*/  BRA.U !UP1, `(.L_x_21) ;  /* 0x00000001093c7547 */ /* 0x000fea000b800000 */
[----:B------:R-:W-:-:S05]  /*3a30*/  IADD3 R10, P0, PT, R21, R10, RZ ;  /* 0x0000000a150a7210 */ /* 0x000fca0007f1e0ff */
[----:B------:R-:W-:-:S05]  /*3a40*/  IMAD.X R11, RZ, RZ, R11, P0 ;  /* 0x000000ffff0b7224 */ /* 0x000fca00000e060b */
[----:B----4-:R-:W4:Y:S01]  /*3a50*/  LDG.E.U8 R9, desc[UR36][R10.64] ;  /* 0x000000240a097981 */ /* 0x010f22000c1e1100 */
[----:B------:R-:W-:Y:S01]  /*3a60*/  UISETP.NE.AND UP0, UPT, UR41, 0x1, UPT ;  /* 0x000000012900788c */ /* 0x000fe2000bf05270 */
[----:B----4-:R-:W-:-:S04]  /*3a70*/  ISETP.NE.AND P0, PT, R9, R6, PT ;  /* 0x000000060900720c */ /* 0x010fc80003f05270 */
[----:B------:R-:W-:-:S04]  /*3a80*/  SEL R26, R21, R26, !P0 ;  /* 0x0000001a151a7207 */ /* 0x000fc80004000000 */
[----:B------:R-:W-:Y:S05]  /*3a90*/  BRA.U !UP0, `(.L_x_21) ;  /* 0x0000000108207547 */ /* 0x000fea000b800000 */
[----:B------:R-:W-:Y:S01]  /*3aa0*/  UISETP.NE.AND UP0, UPT, UR41, 0x2, UPT ;  /* 0x000000022900788c */ /* 0x000fe2000bf05270 */
[----:B------:R-:W4:Y:S05]  /*3ab0*/  LDG.E.U8 R9, desc[UR36][R10.64+0x1] ;  /* 0x000001240a097981 */ /* 0x000f2a000c1e1100 */
[----:B------:R-:W-:-:S13]  /*3ac0*/  PLOP3.LUT P2, PT, PT, PT, UP0, 0x80, 0x8 ;  /* 0x000000000008781c */ /* 0x000fda0003f4f008 */
[----:B------:R-:W5:Y:S01]  /*3ad0*/  @P2 LDG.E.U8 R29, desc[UR36][R10.64+0x2] ;  /* 0x000002240a1d2981 */ /* 0x000f62000c1e1100 */
[-C--:B----4-:R-:W-:Y:S02]  /*3ae0*/  ISETP.NE.AND P0, PT, R9, R6.reuse, PT ;  /* 0x000000060900720c */ /* 0x090fe40003f05270 */
[----:B-----5:R-:W-:-:S11]  /*3af0*/  ISETP.NE.OR P1, PT, R29, R6, !P2 ;  /* 0x000000061d00720c */ /* 0x020fd60005725670 */
[C---:B------:R-:W-:Y:S02]  /*3b00*/  @!P0 VIADD R26, R21.reuse, 0x1 ;  /* 0x00000001151a8836 */ /* 0x040fe40000000000 */
[----:B------:R-:W-:-:S07]  /*3b10*/  @!P1 VIADD R26, R21, 0x2 ;  /* 0x00000002151a9836 */ /* 0x000fce0000000000 */
.L_x_21:
[----:B------:R-:W-:Y:S01]  /*3b20*/  IABS R11, R14 ;  /* 0x0000000e000b7213 */ /* 0x000fe20000000000 */
[----:B------:R-:W-:Y:S01]  /*3b30*/  BSSY.RECONVERGENT B0, `(.L_x_24) ;  /* 0x0000024000007945 */ /* 0x000fe20003800200 */
[----:B------:R-:W-:Y:S01]  /*3b40*/  ISETP.GE.AND P1, PT, R26, RZ, PT ;  /* 0x000000ff1a00720c */ /* 0x000fe20003f26270 */
[----:B----4-:R-:W-:Y:S01]  /*3b50*/  IMAD.MOV.U32 R12, RZ, RZ, RZ ;  /* 0x000000ffff0c7224 */ /* 0x010fe200078e00ff */
[----:B------:R-:W4:Y:S08]  /*3b60*/  I2F.RP R6, R11 ;  /* 0x0000000b00067306 */ /* 0x000f300000209400 */
[----:B----4-:R-:W4:Y:S02]  /*3b70*/  MUFU.RCP R6, R6 ;  /* 0x0000000600067308 */ /* 0x010f240000001000 */
[----:B----4-:R-:W-:-:S06]  /*3b80*/  VIADD R8, R6, 0xffffffe ;  /* 0x0ffffffe06087836 */ /* 0x010fcc0000000000 */
[----:B------:R4:W5:Y:S02]  /*3b90*/  F2I.FTZ.U32.TRUNC.NTZ R9, R8 ;  /* 0x0000000800097305 */ /* 0x000964000021f000 */
[----:B----4-:R-:W-:Y:S02]  /*3ba0*/  IMAD.MOV.U32 R8, RZ, RZ, RZ ;  /* 0x000000ffff087224 */ /* 0x010fe400078e00ff */
[----:B-----5:R-:W-:-:S04]  /*3bb0*/  IMAD.MOV R10, RZ, RZ, -R9 ;  /* 0x000000ffff0a7224 */ /* 0x020fc800078e0a09 */
[----:B------:R-:W-:Y:S01]  /*3bc0*/  IMAD R21, R10, R11, RZ ;  /* 0x0000000b0a157224 */ /* 0x000fe200078e02ff */
[----:B------:R-:W-:-:S03]  /*3bd0*/  IABS R10, R26 ;  /* 0x0000001a000a7213 */ /* 0x000fc60000000000 */
[----:B------:R-:W-:-:S06]  /*3be0*/  IMAD.HI.U32 R9, R9, R21, R8 ;  /* 0x0000001509097227 */ /* 0x000fcc00078e0008 */
[----:B------:R-:W-:-:S04]  /*3bf0*/  IMAD.HI.U32 R9, R9, R10, RZ ;  /* 0x0000000a09097227 */ /* 0x000fc800078e00ff */
[----:B------:R-:W-:-:S04]  /*3c00*/  IMAD.MOV R9, RZ, RZ, -R9 ;  /* 0x000000ffff097224 */ /* 0x000fc800078e0a09 */
[C---:B------:R-:W-:Y:S02]  /*3c10*/  IMAD R6, R11.reuse, R9, R10 ;  /* 0x000000090b067224 */ /* 0x040fe400078e020a */
[----:B------:R-:W4:Y:S03]  /*3c20*/  LDC R9, c[0x0][0x390] ;  /* 0x0000e400ff097b82 */ /* 0x000f260000000800 */
[----:B------:R-:W-:-:S13]  /*3c30*/  ISETP.GT.U32.AND P0, PT, R11, R6, PT ;  /* 0x000000060b00720c */ /* 0x000fda0003f04070 */
[----:B------:R-:W-:-:S05]  /*3c40*/  @!P0 IMAD.IADD R6, R6, 0x1, -R11 ;  /* 0x0000000106068824 */ /* 0x000fca00078e0a0b */
[----:B------:R-:W-:-:S13]  /*3c50*/  ISETP.GT.U32.AND P0, PT, R11, R6, PT ;  /* 0x000000060b00720c */ /* 0x000fda0003f04070 */
[----:B------:R-:W-:Y:S01]  /*3c60*/  @!P0 IMAD.IADD R6, R6, 0x1, -R11 ;  /* 0x0000000106068824 */ /* 0x000fe200078e0a0b */
[----:B------:R-:W-:-:S03]  /*3c70*/  ISETP.NE.AND P0, PT, R14, RZ, PT ;  /* 0x000000ff0e00720c */ /* 0x000fc60003f05270 */
[----:B------:R-:W-:-:S05]  /*3c80*/  @!P1 IMAD.MOV R6, RZ, RZ, -R6 ;  /* 0x000000ffff069224 */ /* 0x000fca00078e0a06 */
[----:B------:R-:W-:-:S07]  /*3c90*/  SEL R15, R15, R6, !P0 ;  /* 0x000000060f0f7207 */ /* 0x000fce0004000000 */
.L_x_26:
[----:B------:R-:W5:Y:S01]  /*3ca0*/  LDCU.64 UR4, c[0x0][0x380] ;  /* 0x00007000ff0477ac */ /* 0x000f620008000a00 */
[----:B----4-:R-:W-:-:S05]  /*3cb0*/  IMAD R6, R12, R9, R15 ;  /* 0x000000090c067224 */ /* 0x010fca00078e020f */
[----:B-----5:R-:W-:-:S04]  /*3cc0*/  IADD3 R10, P0, PT, R6, UR4, RZ ;  /* 0x00000004060a7c10 */ /* 0x020fc8000ff1e0ff */
[----:B------:R-:W-:-:S05]  /*3cd0*/  LEA.HI.X.SX32 R11, R6, UR5, 0x1, P0 ;  /* 0x00000005060b7c11 */ /* 0x000fca00080f0eff */
[----:B------:R-:W4:Y:S01]  /*3ce0*/  LDG.E.U8 R14, desc[UR36][R10.64] ;  /* 0x000000240a0e7981 */ /* 0x000f22000c1e1100 */
[----:B------:R-:W-:Y:S01]  /*3cf0*/  IMAD.MOV.U32 R8, RZ, RZ, 0x1 ;  /* 0x00000001ff087424 */ /* 0x000fe200078e00ff */
[----:B----4-:R-:W-:-:S13]  /*3d00*/  ISETP.NE.AND P0, PT, R5, R14, PT ;  /* 0x0000000e0500720c */ /* 0x010fda0003f05270 */
[----:B------:R-:W-:Y:S05]  /*3d10*/  @!P0 BRA `(.L_x_25) ;  /* 0x0000000000148947 */ /* 0x000fea0003800000 */
[----:B------:R-:W-:-:S05]  /*3d20*/  VIADD R12, R12, 0x1 ;  /* 0x000000010c0c7836 */ /* 0x000fca0000000000 */
[----:B------:R-:W-:-:S13]  /*3d30*/  ISETP.NE.AND P0, PT, R12, R9, PT ;  /* 0x000000090c00720c */ /* 0x000fda0003f05270 */
[----:B------:R-:W-:Y:S05]  /*3d40*/  @P0 BRA `(.L_x_26) ;  /* 0xfffffffc00d40947 */ /* 0x000fea000383ffff */
[----:B------:R-:W-:Y:S02]  /*3d50*/  IMAD.MOV.U32 R6, RZ, RZ, R26 ;  /* 0x000000ffff067224 */ /* 0x000fe400078e001a */
[----:B------:R-:W-:-:S07]  /*3d60*/  IMAD.MOV.U32 R8, RZ, RZ, RZ ;  /* 0x000000ffff087224 */ /* 0x000fce00078e00ff */
.L_x_25:
[----:B------:R-:W-:Y:S05]  /*3d70*/  BSYNC.RECONVERGENT B0 ;  /* 0x0000000000007941 */ /* 0x000fea0003800200 */
.L_x_24:
[----:B------:R-:W-:Y:S01]  /*3d80*/  IABS R15, R9 ;  /* 0x00000009000f7213 */ /* 0x000fe20000000000 */
[----:B------:R-:W-:Y:S01]  /*3d90*/  BSSY.RECONVERGENT B0, `(.L_x_27) ;  /* 0x0000037000007945 */ /* 0x000fe20003800200 */
[----:B------:R-:W-:Y:S02]  /*3da0*/  IABS R26, R6 ;  /* 0x00000006001a7213 */ /* 0x000fe40000000000 */
[----:B------:R-:W4:Y:S01]  /*3db0*/  I2F.RP R12, R15 ;  /* 0x0000000f000c7306 */ /* 0x000f220000209400 */
[----:B------:R-:W-:Y:S02]  /*3dc0*/  ISETP.GE.AND P1, PT, R6, RZ, PT ;  /* 0x000000ff0600720c */ /* 0x000fe40003f26270 */
[----:B------:R-:W-:-:S05]  /*3dd0*/  ISETP.NE.AND P2, PT, R9, RZ, PT ;  /* 0x000000ff0900720c */ /* 0x000fca0003f45270 */
[----:B----4-:R-:W4:Y:S02]  /*3de0*/  MUFU.RCP R12, R12 ;  /* 0x0000000c000c7308 */ /* 0x010f240000001000 */
[----:B----4-:R-:W-:Y:S02]  /*3df0*/  VIADD R20, R12, 0xffffffe ;  /* 0x0ffffffe0c147836 */ /* 0x010fe40000000000 */
[----:B------:R-:W-:-:S04]  /*3e00*/  IMAD.MOV.U32 R12, RZ, RZ, RZ ;  /* 0x000000ffff0c7224 */ /* 0x000fc800078e00ff */
[----:B------:R-:W4:Y:S02]  /*3e10*/  F2I.FTZ.U32.TRUNC.NTZ R11, R20 ;  /* 0x00000014000b7305 */ /* 0x000f24000021f000 */
[----:B----4-:R-:W-:-:S04]  /*3e20*/  IMAD.MOV R10, RZ, RZ, -R11 ;  /* 0x000000ffff0a7224 */ /* 0x010fc800078e0a0b */
[----:B------:R-:W-:Y:S02]  /*3e30*/  IMAD R21, R10, R15, RZ ;  /* 0x0000000f0a157224 */ /* 0x000fe400078e02ff */
[----:B------:R-:W-:-:S04]  /*3e40*/  IMAD.MOV.U32 R10, RZ, RZ, RZ ;  /* 0x000000ffff0a7224 */ /* 0x000fc800078e00ff */
[----:B------:R-:W-:-:S04]  /*3e50*/  IMAD.HI.U32 R10, R11, R21, R10 ;  /* 0x000000150b0a7227 */ /* 0x000fc800078e000a */
[----:B------:R-:W-:-:S04]  /*3e60*/  IMAD.MOV.U32 R11, RZ, RZ, R26 ;  /* 0x000000ffff0b7224 */ /* 0x000fc800078e001a */
[----:B------:R-:W-:-:S04]  /*3e70*/  IMAD.HI.U32 R10, R10, R11, RZ ;  /* 0x0000000b0a0a7227 */ /* 0x000fc800078e00ff */
[----:B------:R-:W-:-:S04]  /*3e80*/  IMAD.MOV R10, RZ, RZ, -R10 ;  /* 0x000000ffff0a7224 */ /* 0x000fc800078e0a0a */
[----:B------:R-:W-:-:S05]  /*3e90*/  IMAD R10, R15, R10, R11 ;  /* 0x0000000a0f0a7224 */ /* 0x000fca00078e020b */
[----:B------:R-:W-:-:S13]  /*3ea0*/  ISETP.GT.U32.AND P0, PT, R15, R10, PT ;  /* 0x0000000a0f00720c */ /* 0x000fda0003f04070 */
[----:B------:R-:W-:-:S05]  /*3eb0*/  @!P0 IMAD.IADD R10, R10, 0x1, -R15 ;  /* 0x000000010a0a8824 */ /* 0x000fca00078e0a0f */
[----:B------:R-:W-:-:S13]  /*3ec0*/  ISETP.GT.U32.AND P0, PT, R15, R10, PT ;  /* 0x0000000a0f00720c */ /* 0x000fda0003f04070 */
[----:B------:R-:W-:-:S04]  /*3ed0*/  @!P0 IMAD.IADD R10, R10, 0x1, -R15 ;  /* 0x000000010a0a8824 */ /* 0x000fc800078e0a0f */
[----:B------:R-:W-:-:S04]  /*3ee0*/  IMAD.MOV.U32 R15, RZ, RZ, R10 ;  /* 0x000000ffff0f7224 */ /* 0x000fc800078e000a */
[----:B------:R-:W-:Y:S01]  /*3ef0*/  @!P1 IMAD.MOV R15, RZ, RZ, -R15 ;  /* 0x000000ffff0f9224 */ /* 0x000fe200078e0a0f */
[----:B------:R-:W-:Y:S02]  /*3f00*/  @!P2 LOP3.LUT R15, RZ, R9, RZ, 0x33, !PT ;  /* 0x00000009ff0fa212 */ /* 0x000fe400078e33ff */
[----:B------:R-:W-:-:S03]  /*3f10*/  ISETP.NE.AND P1, PT, R5, R14, PT ;  /* 0x0000000e0500720c */ /* 0x000fc60003f25270 */
[----:B------:R-:W-:-:S10]  /*3f20*/  IMAD.IADD R21, R6, 0x1, -R15 ;  /* 0x0000000106157824 */ /* 0x000fd400078e0a0f */
.L_x_32:
[----:B------:R-:W-:Y:S04]  /*3f30*/  BSSY.RELIABLE B1, `(.L_x_28) ;  /* 0x0000016000017945 */ /* 0x000fe80003800100 */
[----:B------:R-:W-:Y:S05]  /*3f40*/  @P1 BRA `(.L_x_29) ;  /* 0x0000000000281947 */ /* 0x000fea0003800000 */
[----:B------:R-:W4:Y:S01]  /*3f50*/  LDCU.64 UR4, c[0x0][0x380] ;  /* 0x00007000ff0477ac */ /* 0x000f220008000a00 */
[----:B0-----:R-:W-:-:S05]  /*3f60*/  IMAD.IADD R5, R21, 0x1, R12 ;  /* 0x0000000115057824 */ /* 0x001fca00078e020c */
[----:B----4-:R-:W-:-:S04]  /*3f70*/  IADD3 R10, P0, PT, R5, UR4, RZ ;  /* 0x00000004050a7c10 */ /* 0x010fc8000ff1e0ff */
[----:B------:R-:W-:-:S06]  /*3f80*/  LEA.HI.X.SX32 R11, R5, UR5, 0x1, P0 ;  /* 0x00000005050b7c11 */ /* 0x000fcc00080f0eff */
[----:B------:R-:W4:Y:S01]  /*3f90*/  LDG.E.U8 R11, desc[UR36][R10.64] ;  /* 0x000000240a0b7981 */ /* 0x000f22000c1e1100 */
[----:B------:R-:W-:Y:S01]  /*3fa0*/  IMAD.MOV.U32 R9, RZ, RZ, RZ ;  /* 0x000000ffff097224 */ /* 0x000fe200078e00ff */
[----:B----4-:R-:W-:-:S13]  /*3fb0*/  ISETP.NE.AND P0, PT, R0, R11, PT ;  /* 0x0000000b0000720c */ /* 0x010fda0003f05270 */
[----:B------:R-:W-:Y:S05]  /*3fc0*/  @!P0 BREAK.RELIABLE B1 ;  /* 0x0000000000018942 */ /* 0x000fea0003800100 */
[----:B------:R-:W-:Y:S05]  /*3fd0*/  @!P0 BRA `(.L_x_30) ;  /* 0x0000000000488947 */ /* 0x000fea0003800000 */
[----:B------:R-:W-:Y:S05]  /*3fe0*/  BRA `(.L_x_31) ;  /* 0x0000000000287947 */ /* 0x000fea0003800000 */
.L_x_29:
[----:B------:R-:W0:Y:S01]  /*3ff0*/  LDCU UR4, c[0x0][0x390] ;  /* 0x00007200ff0477ac */ /* 0x000e220008000800 */
[----:B------:R-:W4:Y:S01]  /*4000*/  LDCU.64 UR6, c[0x0][0x380] ;  /* 0x00007000ff0677ac */ /* 0x000f220008000a00 */
[----:B0-----:R-:W-:-:S05]  /*4010*/  IMAD R5, R12, UR4, R15 ;  /* 0x000000040c057c24 */ /* 0x001fca000f8e020f */
[----:B----4-:R-:W-:-:S04]  /*4020*/  IADD3 R10, P0, PT, R5, UR6, RZ ;  /* 0x00000006050a7c10 */ /* 0x010fc8000ff1e0ff */
[----:B------:R-:W-:-:S06]  /*4030*/  LEA.HI.X.SX32 R11, R5, UR7, 0x1, P0 ;  /* 0x00000007050b7c11 */ /* 0x000fcc00080f0eff */
[----:B------:R-:W4:Y:S01]  /*4040*/  LDG.E.U8 R11, desc[UR36][R10.64] ;  /* 0x000000240a0b7981 */ /* 0x000f22000c1e1100 */
[----:B------:R-:W-:Y:S01]  /*4050*/  IMAD.MOV.U32 R9, RZ, RZ, 0x1 ;  /* 0x00000001ff097424 */ /* 0x000fe200078e00ff */
[----:B----4-:R-:W-:-:S13]  /*4060*/  ISETP.NE.AND P0, PT, R0, R11, PT ;  /* 0x0000000b0000720c */ /* 0x010fda0003f05270 */
[----:B------:R-:W-:Y:S05]  /*4070*/  @!P0 BREAK.RELIABLE B1 ;  /* 0x0000000000018942 */ /* 0x000fea0003800100 */
[----:B------:R-:W-:Y:S05]  /*4080*/  @!P0 BRA `(.L_x_30) ;  /* 0x00000000001c8947 */ /* 0x000fea0003800000 */
.L_x_31:
[----:B------:R-:W-:Y:S05]  /*4090*/  BSYNC.RELIABLE B1 ;  /* 0x0000000000017941 */ /* 0x000fea0003800100 */
.L_x_28:
[----:B------:R-:W0:Y:S01]  /*40a0*/  LDCU UR4, c[0x0][0x390] ;  /* 0x00007200ff0477ac */ /* 0x000e220008000800 */
[----:B------:R-:W-:-:S05]  /*40b0*/  VIADD R12, R12, 0x1 ;  /* 0x000000010c0c7836 */ /* 0x000fca0000000000 */
[----:B0-----:R-:W-:-:S13]  /*40c0*/  ISETP.NE.AND P0, PT, R12, UR4, PT ;  /* 0x000000040c007c0c */ /* 0x001fda000bf05270 */
[----:B------:R-:W-:Y:S05]  /*40d0*/  @P0 BRA `(.L_x_32) ;  /* 0xfffffffc00940947 */ /* 0x000fea000383ffff */
[----:B------:R-:W-:Y:S02]  /*40e0*/  IMAD.MOV.U32 R5, RZ, RZ, R6 ;  /* 0x000000ffff057224 */ /* 0x000fe400078e0006 */
[----:B------:R-:W-:-:S07]  /*40f0*/  IMAD.MOV.U32 R9, RZ, RZ, R8 ;  /* 0x000000ffff097224 */ /* 0x000fce00078e0008 */
.L_x_30:
[----:B------:R-:W-:Y:S05]  /*4100*/  BSYNC.RECONVERGENT B0 ;  /* 0x0000000000007941 */ /* 0x000fea0003800200 */
.L_x_27:
[----:B------:R-:W0:Y:S01]  /*4110*/  LDC R12, c[0x0][0x390] ;  /* 0x0000e400ff0c7b82 */ /* 0x000e220000000800 */
[----:B------:R-:W-:Y:S01]  /*4120*/  IABS R6, R5 ;  /* 0x0000000500067213 */ /* 0x000fe20000000000 */
[----:B------:R-:W-:Y:S01]  /*4130*/  BSSY.RECONVERGENT B0, `(.L_x_33) ;  /* 0x0000036000007945 */ /* 0x000fe20003800200 */
[----:B------:R-:W-:Y:S02]  /*4140*/  ISETP.GE.AND P1, PT, R5, RZ, PT ;  /* 0x000000ff0500720c */ /* 0x000fe40003f26270 */
[----:B0-----:R-:W-:Y:S02]  /*4150*/  IABS R15, R12 ;  /* 0x0000000c000f7213 */ /* 0x001fe40000000000 */
[----:B------:R-:W-:Y:S02]  /*4160*/  ISETP.NE.AND P2, PT, R12, RZ, PT ;  /* 0x000000ff0c00720c */ /* 0x000fe40003f45270 */
[----:B------:R-:W0:Y:S08]  /*4170*/  I2F.RP R8, R15 ;  /* 0x0000000f00087306 */ /* 0x000e300000209400 */
[----:B0-----:R-:W0:Y:S02]  /*4180*/  MUFU.RCP R8, R8 ;  /* 0x0000000800087308 */ /* 0x001e240000001000 */
[----:B0-----:R-:W-:-:S06]  /*4190*/  VIADD R10, R8, 0xffffffe ;  /* 0x0ffffffe080a7836 */ /* 0x001fcc0000000000 */
[----:B------:R0:W1:Y:S02]  /*41a0*/  F2I.FTZ.U32.TRUNC.NTZ R11, R10 ;  /* 0x0000000a000b7305 */ /* 0x000064000021f000 */
[----:B0-----:R-:W-:Y:S02]  /*41b0*/  IMAD.MOV.U32 R10, RZ, RZ, RZ ;  /* 0x000000ffff0a7224 */ /* 0x001fe400078e00ff */
[----:B-1----:R-:W-:-:S04]  /*41c0*/  IMAD.MOV R0, RZ, RZ, -R11 ;  /* 0x000000ffff007224 */ /* 0x002fc800078e0a0b */
[----:B------:R-:W-:-:S04]  /*41d0*/  IMAD R21, R0, R15, RZ ;  /* 0x0000000f00157224 */ /* 0x000fc800078e02ff */
[----:B------:R-:W-:-:S06]  /*41e0*/  IMAD.HI.U32 R21, R11, R21, R10 ;  /* 0x000000150b157227 */ /* 0x000fcc00078e000a */
[----:B------:R-:W-:-:S04]  /*41f0*/  IMAD.HI.U32 R0, R21, R6, RZ ;  /* 0x0000000615007227 */ /* 0x000fc800078e00ff */
[----:B------:R-:W-:-:S04]  /*4200*/  IMAD.MOV R11, RZ, RZ, -R0 ;  /* 0x000000ffff0b7224 */ /* 0x000fc800078e0a00 */
[----:B------:R-:W-:Y:S02]  /*4210*/  IMAD R0, R15, R11, R6 ;  /* 0x0000000b0f007224 */ /* 0x000fe400078e0206 */
[----:B------:R-:W-:-:S03]  /*4220*/  IMAD.MOV.U32 R6, RZ, RZ, RZ ;  /* 0x000000ffff067224 */ /* 0x000fc600078e00ff */
[----:B------:R-:W-:-:S13]  /*4230*/  ISETP.GT.U32.AND P0, PT, R15, R0, PT ;  /* 0x000000000f00720c */ /* 0x000fda0003f04070 */
[----:B------:R-:W-:-:S05]  /*4240*/  @!P0 IMAD.IADD R0, R0, 0x1, -R15 ;  /* 0x0000000100008824 */ /* 0x000fca00078e0a0f */
[----:B------:R-:W-:-:S13]  /*4250*/  ISETP.GT.U32.AND P0, PT, R15, R0, PT ;  /* 0x000000000f00720c */ /* 0x000fda0003f04070 */
[----:B------:R-:W-:-:S04]  /*4260*/  @!P0 IMAD.IADD R0, R0, 0x1, -R15 ;  /* 0x0000000100008824 */ /* 0x000fc800078e0a0f */
[----:B------:R-:W-:-:S04]  /*4270*/  IMAD.MOV.U32 R8, RZ, RZ, R0 ;  /* 0x000000ffff087224 */ /* 0x000fc800078e0000 */
[----:B------:R-:W-:Y:S01]  /*4280*/  @!P1 IMAD.MOV R8, RZ, RZ, -R8 ;  /* 0x000000ffff089224 */ /* 0x000fe200078e0a08 */
[----:B------:R-:W-:Y:S02]  /*4290*/  @!P2 LOP3.LUT R8, RZ, R12, RZ, 0x33, !PT ;  /* 0x0000000cff08a212 */ /* 0x000fe400078e33ff */
[----:B------:R-:W-:-:S03]  /*42a0*/  ISETP.NE.AND P1, PT, R9, RZ, PT ;  /* 0x000000ff0900720c */ /* 0x000fc60003f25270 */
[----:B------:R-:W-:-:S10]  /*42b0*/  IMAD.IADD R15, R5, 0x1, -R8 ;  /* 0x00000001050f7824 */ /* 0x000fd400078e0a08 */
.L_x_38:
[----:B------:R-:W-:Y:S04]  /*42c0*/  BSSY.RELIABLE B1, `(.L_x_34) ;  /* 0x0000016000017945 */ /* 0x000fe80003800100 */
[----:B------:R-:W-:Y:S05]  /*42d0*/  @!P1 BRA `(.L_x_35) ;  /* 0x0000000000289947 */ /* 0x000fea0003800000 */
[----:B------:R-:W0:Y:S01]  /*42e0*/  LDCU.64 UR4, c[0x0][0x380] ;  /* 0x00007000ff0477ac */ /* 0x000e220008000a00 */
[----:B------:R-:W-:-:S05]  /*42f0*/  IMAD.IADD R0, R15, 0x1, R6 ;  /* 0x000000010f007824 */ /* 0x000fca00078e0206 */
[----:B0-----:R-:W-:-:S04]  /*4300*/  IADD3 R10, P0, PT, R0, UR4, RZ ;  /* 0x00000004000a7c10 */ /* 0x001fc8000ff1e0ff */
[----:B------:R-:W-:-:S05]  /*4310*/  LEA.HI.X.SX32 R11, R0, UR5, 0x1, P0 ;  /* 0x00000005000b7c11 */ /* 0x000fca00080f0eff */
[----:B------:R-:W4:Y:S01]  /*4320*/  LDG.E.U8 R10, desc[UR36][R10.64] ;  /* 0x000000240a0a7981 */ /* 0x000f22000c1e1100 */
[----:B------:R-:W-:Y:S01]  /*4330*/  IMAD.MOV.U32 R12, RZ, RZ, RZ ;  /* 0x000000ffff0c7224 */ /* 0x000fe200078e00ff */
[----:B----4-:R-:W-:-:S13]  /*4340*/  ISETP.NE.AND P0, PT, R3, R10, PT ;  /* 0x0000000a0300720c */ /* 0x010fda0003f05270 */
[----:B------:R-:W-:Y:S05]  /*4350*/  @!P0 BREAK.RELIABLE B1 ;  /* 0x0000000000018942 */ /* 0x000fea0003800100 */
[----:B------:R-:W-:Y:S05]  /*4360*/  @!P0 BRA `(.L_x_36) ;  /* 0x0000000000488947 */ /* 0x000fea0003800000 */
[----:B------:R-:W-:Y:S05]  /*4370*/  BRA `(.L_x_37) ;  /* 0x0000000000287947 */ /* 0x000fea0003800000 */
.L_x_35:
[----:B------:R-:W0:Y:S01]  /*4380*/  LDCU UR4, c[0x0][0x390] ;  /* 0x00007200ff0477ac */ /* 0x000e220008000800 */
[----:B------:R-:W1:Y:S01]  /*4390*/  LDCU.64 UR6, c[0x0][0x380] ;  /* 0x00007000ff0677ac */ /* 0x000e620008000a00 */
[----:B0-----:R-:W-:-:S05]  /*43a0*/  IMAD R0, R6, UR4, R8 ;  /* 0x0000000406007c24 */ /* 0x001fca000f8e0208 */
[----:B-1----:R-:W-:-:S04]  /*43b0*/  IADD3 R10, P0, PT, R0, UR6, RZ ;  /* 0x00000006000a7c10 */ /* 0x002fc8000ff1e0ff */
[----:B------:R-:W-:-:S05]  /*43c0*/  LEA.HI.X.SX32 R11, R0, UR7, 0x1, P0 ;  /* 0x00000007000b7c11 */ /* 0x000fca00080f0eff */
[----:B------:R-:W4:Y:S01]  /*43d0*/  LDG.E.U8 R10, desc[UR36][R10.64] ;  /* 0x000000240a0a7981 */ /* 0x000f22000c1e1100 */
[----:B------:R-:W-:Y:S01]  /*43e0*/  IMAD.MOV.U32 R12, RZ, RZ, 0x1 ;  /* 0x00000001ff0c7424 */ /* 0x000fe200078e00ff */
[----:B----4-:R-:W-:-:S13]  /*43f0*/  ISETP.NE.AND P0, PT, R3, R10, PT ;  /* 0x0000000a0300720c */ /* 0x010fda0003f05270 */
[----:B------:R-:W-:Y:S05]  /*4400*/  @!P0 BREAK.RELIABLE B1 ;  /* 0x0000000000018942 */ /* 0x000fea0003800100 */
[----:B------:R-:W-:Y:S05]  /*4410*/  @!P0 BRA `(.L_x_36) ;  /* 0x00000000001c8947 */ /* 0x000fea0003800000 */
.L_x_37:
[----:B------:R-:W-:Y:S05]  /*4420*/  BSYNC.RELIABLE B1 ;  /* 0x0000000000017941 */ /* 0x000fea0003800100 */
.L_x_34:
[----:B------:R-:W0:Y:S01]  /*4430*/  LDCU UR4, c[0x0][0x390] ;  /* 0x00007200ff0477ac */ /* 0x000e220008000800 */
[----:B------:R-:W-:-:S05]  /*4440*/  VIADD R6, R6, 0x1 ;  /* 0x0000000106067836 */ /* 0x000fca0000000000 */
[----:B0-----:R-:W-:-:S13]  /*4450*/  ISETP.NE.AND P0, PT, R6, UR4, PT ;  /* 0x0000000406007c0c */ /* 0x001fda000bf05270 */
[----:B------:R-:W-:Y:S05]  /*4460*/  @P0 BRA `(.L_x_38) ;  /* 0xfffffffc00940947 */ /* 0x000fea000383ffff */
[----:B------:R-:W-:Y:S02]  /*4470*/  IMAD.MOV.U32 R0, RZ, RZ, R5 ;  /* 0x000000ffff007224 */ /* 0x000fe400078e0005 */
[----:B------:R-:W-:-:S07]  /*4480*/  IMAD.MOV.U32 R12, RZ, RZ, R9 ;  /* 0x000000ffff0c7224 */ /* 0x000fce00078e0009 */
.L_x_36:
[----:B------:R-:W-:Y:S05]  /*4490*/  BSYNC.RECONVERGENT B0 ;  /* 0x0000000000007941 */ /* 0x000fea0003800200 */
.L_x_33:
[----:B------:R-:W0:Y:S01]  /*44a0*/  LDC R11, c[0x0][0x390] ;  /* 0x0000e400ff0b7b82 */ /* 0x000e220000000800 */
[----:B------:R-:W-:Y:S01]  /*44b0*/  IABS R5, R0 ;  /* 0x0000000000057213 */ /* 0x000fe20000000000 */
[----:B------:R-:W-:Y:S01]  /*44c0*/  BSSY.RECONVERGENT B0, `(.L_x_39) ;  /* 0x0000037000007945 */ /* 0x000fe20003800200 */
[----:B------:R-:W-:Y:S02]  /*44d0*/  ISETP.GE.AND P1, PT, R0, RZ, PT ;  /* 0x000000ff0000720c */ /* 0x000fe40003f26270 */
[----:B------:R-:W-:Y:S02]  /*44e0*/  ISETP.NE.AND P2, PT, R12, RZ, PT ;  /* 0x000000ff0c00720c */ /* 0x000fe40003f45270 */
[----:B0-----:R-:W-:Y:S02]  /*44f0*/  IABS R10, R11 ;  /* 0x0000000b000a7213 */ /* 0x001fe40000000000 */
[----:B------:R-:W-:Y:S02]  /*4500*/  ISETP.NE.AND P3, PT, R11, RZ, PT ;  /* 0x000000ff0b00720c */ /* 0x000fe40003f65270 */
[----:B------:R-:W0:Y:S08]  /*4510*/  I2F.RP R6, R10 ;  /* 0x0000000a00067306 */ /* 0x000e300000209400 */
[----:B0-----:R-:W0:Y:S02]  /*4520*/  MUFU.RCP R6, R6 ;  /* 0x0000000600067308 */ /* 0x001e240000001000 */
[----:B0-----:R-:W-:-:S06]  /*4530*/  VIADD R8, R6, 0xffffffe ;  /* 0x0ffffffe06087836 */ /* 0x001fcc0000000000 */
[----:B------:R0:W2:Y:S02]  /*4540*/  F2I.FTZ.U32.TRUNC.NTZ R9, R8 ;  /* 0x0000000800097305 */ /* 0x0000a4000021f000 */
[----:B0-----:R-:W-:Y:S02]  /*4550*/  IMAD.MOV.U32 R8, RZ, RZ, RZ ;  /* 0x000000ffff087224 */ /* 0x001fe400078e00ff */
[----:B--2---:R-:W-:-:S04]  /*4560*/  IMAD.MOV R3, RZ, RZ, -R9 ;  /* 0x000000ffff037224 */ /* 0x004fc800078e0a09 */
        /* <DEDUP_REMOVED lines=15> */
.L_x_44:
[----:B------:R-:W-:Y:S04]  /*4660*/  BSSY.RELIABLE B1, `(.L_x_40) ;  /* 0x0000016000017945 */ /* 0x000fe80003800100 */
[----:B------:R-:W-:Y:S05]  /*4670*/  @!P2 BRA `(.L_x_41) ;  /* 0x000000000028a947 */ /* 0x000fea0003800000 */
[----:B------:R-:W0:Y:S01]  /*4680*/  LDCU.64 UR4, c[0x0][0x380] ;  /* 0x00007000ff0477ac */ /* 0x000e220008000a00 */
[----:B------:R-:W-:-:S05]  /*4690*/  IMAD.IADD R3, R10, 0x1, R5 ;  /* 0x000000010a037824 */ /* 0x000fca00078e0205 */
[----:B0-----:R-:W-:-:S04]  /*46a0*/  IADD3 R8, P0, PT, R3, UR4, RZ ;  /* 0x0000000403087c10 */ /* 0x001fc8000ff1e0ff */
[----:B------:R-:W-:-:S06]  /*46b0*/  LEA.HI.X.SX32 R9, R3, UR5, 0x1, P0 ;  /* 0x0000000503097c11 */ /* 0x000fcc00080f0eff */
[----:B------:R-:W2:Y:S01]  /*46c0*/  LDG.E.U8 R9, desc[UR36][R8.64] ;  /* 0x0000002408097981 */ /* 0x000ea2000c1e1100 */
[----:B------:R-:W-:Y:S02]  /*46d0*/  PLOP3.LUT P0, PT, PT, PT, PT, 0x8, 0x80 ;  /* 0x000000000080781c */ /* 0x000fe40003f0e170 */
[----:B--2---:R-:W-:-:S13]  /*46e0*/  ISETP.NE.AND P3, PT, R4, R9, PT ;  /* 0x000000090400720c */ /* 0x004fda0003f65270 */
[----:B------:R-:W-:Y:S05]  /*46f0*/  @!P3 BREAK.RELIABLE B1 ;  /* 0x000000000001b942 */ /* 0x000fea0003800100 */
[----:B------:R-:W-:Y:S05]  /*4700*/  @!P3 BRA `(.L_x_42) ;  /* 0x000000000048b947 */ /* 0x000fea0003800000 */
[----:B------:R-:W-:Y:S05]  /*4710*/  BRA `(.L_x_43) ;  /* 0x0000000000287947 */ /* 0x000fea0003800000 */
.L_x_41:
[----:B------:R-:W0:Y:S01]  /*4720*/  LDCU UR4, c[0x0][0x390] ;  /* 0x00007200ff0477ac */ /* 0x000e220008000800 */
[----:B------:R-:W1:Y:S01]  /*4730*/  LDCU.64 UR6, c[0x0][0x380] ;  /* 0x00007000ff0677ac */ /* 0x000e620008000a00 */
[----:B0-----:R-:W-:-:S05]  /*4740*/  IMAD R3, R5, UR4, R6 ;  /* 0x0000000405037c24 */ /* 0x001fca000f8e0206 */
[----:B-1----:R-:W-:-:S04]  /*4750*/  IADD3 R8, P0, PT, R3, UR6, RZ ;  /* 0x0000000603087c10 */ /* 0x002fc8000ff1e0ff */
[----:B------:R-:W-:-:S06]  /*4760*/  LEA.HI.X.SX32 R9, R3, UR7, 0x1, P0 ;  /* 0x0000000703097c11 */ /* 0x000fcc00080f0eff */
[----:B------:R-:W2:Y:S01]  /*4770*/  LDG.E.U8 R9, desc[UR36][R8.64] ;  /* 0x0000002408097981 */ /* 0x000ea2000c1e1100 */
[----:B------:R-:W-:Y:S02]  /*4780*/  PLOP3.LUT P0, PT, PT, PT, PT, 0x80, 0x8 ;  /* 0x000000000008781c */ /* 0x000fe40003f0f070 */
[----:B--2---:R-:W-:-:S13]  /*4790*/  ISETP.NE.AND P3, PT, R4, R9, PT ;  /* 0x000000090400720c */ /* 0x004fda0003f65270 */
[----:B------:R-:W-:Y:S05]  /*47a0*/  @!P3 BREAK.RELIABLE B1 ;  /* 0x000000000001b942 */ /* 0x000fea0003800100 */
[----:B------:R-:W-:Y:S05]  /*47b0*/  @!P3 BRA `(.L_x_42) ;  /* 0x00000000001cb947 */ /* 0x000fea0003800000 */
.L_x_43:
[----:B------:R-:W-:Y:S05]  /*47c0*/  BSYNC.RELIABLE B1 ;  /* 0x0000000000017941 */ /* 0x000fea0003800100 */
.L_x_40:
[----:B------:R-:W0:Y:S01]  /*47d0*/  LDCU UR4, c[0x0][0x390] ;  /* 0x00007200ff0477ac */ /* 0x000e220008000800 */
[----:B------:R-:W-:-:S05]  /*47e0*/  VIADD R5, R5, 0x1 ;  /* 0x0000000105057836 */ /* 0x000fca0000000000 */
[----:B0-----:R-:W-:-:S13]  /*47f0*/  ISETP.NE.AND P0, PT, R5, UR4, PT ;  /* 0x0000000405007c0c */ /* 0x001fda000bf05270 */
[----:B------:R-:W-:Y:S05]  /*4800*/  @P0 BRA `(.L_x_44) ;  /* 0xfffffffc00940947 */ /* 0x000fea000383ffff */
[----:B------:R-:W-:Y:S01]  /*4810*/  PLOP3.LUT P0, PT, P1, PT, PT, 0x80, 0x8 ;  /* 0x000000000008781c */ /* 0x000fe20000f0f070 */
[----:B------:R-:W-:-:S12]  /*4820*/  IMAD.MOV.U32 R3, RZ, RZ, R0 ;  /* 0x000000ffff037224 */ /* 0x000fd800078e0000 */
.L_x_42:
[----:B------:R-:W-:Y:S05]  /*4830*/  BSYNC.RECONVERGENT B0 ;  /* 0x0000000000007941 */ /* 0x000fea0003800200 */
.L_x_39:
[----:B------:R-:W0:Y:S01]  /*4840*/  LDC R10, c[0x0][0x390] ;  /* 0x0000e400ff0a7b82 */ /* 0x000e220000000800 */
[----:B---3--:R-:W-:Y:S01]  /*4850*/  IMAD.MOV.U32 R4, RZ, RZ, RZ ;  /* 0x000000ffff047224 */ /* 0x008fe200078e00ff */
[----:B------:R-:W-:Y:S01]  /*4860*/  ISETP.GE.AND P2, PT, R3, RZ, PT ;  /* 0x000000ff0300720c */ /* 0x000fe20003f46270 */
[----:B------:R-:W-:Y:S01]  /*4870*/  BSSY.RECONVERGENT B0, `(.L_x_17) ;  /* 0x0000032000007945 */ /* 0x000fe20003800200 */
[----:B0-----:R-:W-:Y:S02]  /*4880*/  IABS R9, R10 ;  /* 0x0000000a00097213 */ /* 0x001fe40000000000 */
[----:B------:R-:W-:Y:S02]  /*4890*/  ISETP.NE.AND P3, PT, R10, RZ, PT ;  /* 0x000000ff0a00720c */ /* 0x000fe40003f65270 */
[----:B------:R-:W0:Y:S08]  /*48a0*/  I2F.RP R6, R9 ;  /* 0x0000000900067306 */ /* 0x000e300000209400 */
[----:B0-----:R-:W0:Y:S02]  /*48b0*/  MUFU.RCP R6, R6 ;  /* 0x0000000600067308 */ /* 0x001e240000001000 */
[----:B0-----:R-:W-:-:S06]  /*48c0*/  VIADD R8, R6, 0xffffffe ;  /* 0x0ffffffe06087836 */ /* 0x001fcc0000000000 */
[----:B------:R-:W0:Y:S02]  /*48d0*/  F2I.FTZ.U32.TRUNC.NTZ R5, R8 ;  /* 0x0000000800057305 */ /* 0x000e24000021f000 */
[----:B0-----:R-:W-:-:S04]  /*48e0*/  IMAD.MOV R0, RZ, RZ, -R5 ;  /* 0x000000ffff007224 */ /* 0x001fc800078e0a05 */
[----:B------:R-:W-:Y:S01]  /*48f0*/  IMAD R11, R0, R9, RZ ;  /* 0x00000009000b7224 */ /* 0x000fe200078e02ff */
[----:B------:R-:W-:-:S03]  /*4900*/  IABS R0, R3 ;  /* 0x0000000300007213 */ /* 0x000fc60000000000 */
        /* <DEDUP_REMOVED lines=9> */
[----:B------:R-:W-:Y:S02]  /*49a0*/  IMAD.MOV.U32 R6, RZ, RZ, R0 ;  /* 0x000000ffff067224 */ /* 0x000fe400078e0000 */
[----:B------:R-:W-:Y:S02]  /*49b0*/  IMAD.MOV.U32 R0, RZ, RZ, RZ ;  /* 0x000000ffff007224 */ /* 0x000fe400078e00ff */
[----:B------:R-:W-:Y:S01]  /*49c0*/  @!P2 IMAD.MOV R6, RZ, RZ, -R6 ;  /* 0x000000ffff06a224 */ /* 0x000fe200078e0a06 */
[----:B------:R-:W-:-:S05]  /*49d0*/  @!P3 LOP3.LUT R6, RZ, R10, RZ, 0x33, !PT ;  /* 0x0000000aff06b212 */ /* 0x000fca00078e33ff */
[----:B------:R-:W-:-:S07]  /*49e0*/  IMAD.IADD R9, R3, 0x1, -R6 ;  /* 0x0000000103097824 */ /* 0x000fce00078e0a06 */
.L_x_49:
[----:B------:R-:W-:Y:S04]  /*49f0*/  BSSY.RELIABLE B1, `(.L_x_45) ;  /* 0x0000014000017945 */ /* 0x000fe80003800100 */
[----:B------:R-:W-:Y:S05]  /*4a00*/  @!P0 BRA `(.L_x_46) ;  /* 0x0000000000248947 */ /* 0x000fea0003800000 */
[----:B------:R-:W0:Y:S01]  /*4a10*/  LDCU.64 UR4, c[0x0][0x380] ;  /* 0x00007000ff0477ac */ /* 0x000e220008000a00 */
[----:B------:R-:W-:-:S05]  /*4a20*/  IMAD.IADD R26, R9, 0x1, R0 ;  /* 0x00000001091a7824 */ /* 0x000fca00078e0200 */
[----:B0-----:R-:W-:-:S04]  /*4a30*/  IADD3 R4, P1, PT, R26, UR4, RZ ;  /* 0x000000041a047c10 */ /* 0x001fc8000ff3e0ff */
[----:B------:R-:W-:-:S05]  /*4a40*/  LEA.HI.X.SX32 R5, R26, UR5, 0x1, P1 ;  /* 0x000000051a057c11 */ /* 0x000fca00088f0eff */
[----:B------:R-:W2:Y:S02]  /*4a50*/  LDG.E.U8 R4, desc[UR36][R4.64] ;  /* 0x0000002404047981 */ /* 0x000ea4000c1e1100 */
[----:B--2---:R-:W-:-:S13]  /*4a60*/  ISETP.NE.AND P1, PT, R7, R4, PT ;  /* 0x000000040700720c */ /* 0x004fda0003f25270 */
[----:B------:R-:W-:Y:S05]  /*4a70*/  @!P1 BREAK.RELIABLE B1 ;  /* 0x0000000000019942 */ /* 0x000fea0003800100 */
[----:B------:R-:W-:Y:S05]  /*4a80*/  @!P1 BRA `(.L_x_47) ;  /* 0x0000000000409947 */ /* 0x000fea0003800000 */
[----:B------:R-:W-:Y:S05]  /*4a90*/  BRA `(.L_x_48) ;  /* 0x0000000000247947 */ /* 0x000fea0003800000 */
.L_x_46:
[----:B------:R-:W0:Y:S01]  /*4aa0*/  LDCU UR4, c[0x0][0x390] ;  /* 0x00007200ff0477ac */ /* 0x000e220008000800 */
[----:B------:R-:W1:Y:S01]  /*4ab0*/  LDCU.64 UR6, c[0x0][0x380] ;  /* 0x00007000ff0677ac */ /* 0x000e620008000a00 */
[----:B0-----:R-:W-:-:S05]  /*4ac0*/  IMAD R26, R0, UR4, R6 ;  /* 0x00000004001a7c24 */ /* 0x001fca000f8e0206 */
[----:B-1----:R-:W-:-:S04]  /*4ad0*/  IADD3 R4, P1, PT, R26, UR6, RZ ;  /* 0x000000061a047c10 */ /* 0x002fc8000ff3e0ff */
[----:B------:R-:W-:-:S05]  /*4ae0*/  LEA.HI.X.SX32 R5, R26, UR7, 0x1, P1 ;  /* 0x000000071a057c11 */ /* 0x000fca00088f0eff */
[----:B------:R-:W2:Y:S02]  /*4af0*/  LDG.E.U8 R4, desc[UR36][R4.64] ;  /* 0x0000002404047981 */ /* 0x000ea4000c1e1100 */
[----:B--2---:R-:W-:-:S13]  /*4b00*/  ISETP.NE.AND P1, PT, R7, R4, PT ;  /* 0x000000040700720c */ /* 0x004fda0003f25270 */
[----:B------:R-:W-:Y:S05]  /*4b10*/  @!P1 BREAK.RELIABLE B1 ;  /* 0x0000000000019942 */ /* 0x000fea0003800100 */
[----:B------:R-:W-:Y:S05]  /*4b20*/  @!P1 BRA `(.L_x_47) ;  /* 0x0000000000189947 */ /* 0x000fea0003800000 */
.L_x_48:
[----:B------:R-:W-:Y:S05]  /*4b30*/  BSYNC.RELIABLE B1 ;  /* 0x0000000000017941 */ /* 0x000fea0003800100 */
.L_x_45:
[----:B------:R-:W0:Y:S01]  /*4b40*/  LDCU UR4, c[0x0][0x390] ;  /* 0x00007200ff0477ac */ /* 0x000e220008000800 */
[----:B------:R-:W-:-:S05]  /*4b50*/  VIADD R0, R0, 0x1 ;  /* 0x0000000100007836 */ /* 0x000fca0000000000 */
[----:B0-----:R-:W-:-:S13]  /*4b60*/  ISETP.NE.AND P1, PT, R0, UR4, PT ;  /* 0x0000000400007c0c */ /* 0x001fda000bf25270 */
[----:B------:R-:W-:Y:S05]  /*4b70*/  @P1 BRA `(.L_x_49) ;  /* 0xfffffffc009c1947 */ /* 0x000fea000383ffff */
[----:B------:R-:W-:-:S07]  /*4b80*/  IMAD.MOV.U32 R26, RZ, RZ, R3 ;  /* 0x000000ffff1a7224 */ /* 0x000fce00078e0003 */
.L_x_47:
[----:B------:R-:W-:Y:S05]  /*4b90*/  BSYNC.RECONVERGENT B0 ;  /* 0x0000000000007941 */ /* 0x000fea0003800200 */
.L_x_17:
[----:B----4-:R-:W4:Y:S01]  /*4ba0*/  LDC.64 R6, c[0x0][0x398] ;  /* 0x0000e600ff067b82 */ /* 0x010f220000000a00 */
[----:B-1----:R-:W-:Y:S01]  /*4bb0*/  MOV R0, 0x0 ;  /* 0x0000000000007802 */ /* 0x002fe20000000f00 */
[----:B---3--:R-:W-:Y:S02]  /*4bc0*/  IMAD.MOV.U32 R4, RZ, RZ, 0xd ;  /* 0x0000000dff047424 */ /* 0x008fe400078e00ff */
[----:B0-----:R-:W-:-:S04]  /*4bd0*/  IMAD.MOV.U32 R5, RZ, RZ, RZ ;  /* 0x000000ffff057224 */ /* 0x001fc800078e00ff */
[----:B------:R0:W1:Y:S01]  /*4be0*/  LDC.64 R8, c[0x4][R0] ;  /* 0x0100000000087b82 */ /* 0x0000620000000a00 */
[----:B----4-:R-:W-:-:S05]  /*4bf0*/  IMAD.WIDE R6, R13, 0x4, R6 ;  /* 0x000000040d067825 */ /* 0x010fca00078e0206 */
[----:B------:R0:W-:Y:S02]  /*4c00*/  STG.E desc[UR36][R6.64], R26 ;  /* 0x0000001a06007986 */ /* 0x0001e4000c101924 */
[----:B------:R-:W-:-:S07]  /*4c10*/  LEPC R20, `(.L_x_50) ;  /* 0x000000001014794e */ /* 0x000fce0000000000 */
[----:B012---:R-:W-:Y:S05]  /*4c20*/  CALL.ABS.NOINC R8 ;  /* 0x0000000008007343 */ /* 0x007fea0003c00000 */
.L_x_50:
[----:B------:R-:W-:Y:S02]  /*4c30*/  IMAD.U32 R10, RZ, RZ, UR38 ;  /* 0x00000026ff0a7e24 */ /* 0x000fe4000f8e00ff */
[----:B------:R-:W-:Y:S01]  /*4c40*/  IMAD.MOV.U32 R12, RZ, RZ, R26 ;  /* 0x000000ffff0c7224 */ /* 0x000fe200078e001a */
[----:B------:R-:W-:Y:S01]  /*4c50*/  MOV R26, 0x4ca0 ;  /* 0x00004ca0001a7802 */ /* 0x000fe20000000f00 */
[----:B------:R-:W-:Y:S02]  /*4c60*/  IMAD.MOV.U32 R0, RZ, RZ, R4 ;  /* 0x000000ffff007224 */ /* 0x000fe400078e0004 */
[----:B------:R-:W-:Y:S02]  /*4c70*/  IMAD.MOV.U32 R3, RZ, RZ, R5 ;  /* 0x000000ffff037224 */ /* 0x000fe400078e0005 */
[----:B------:R-:W-:-:S07]  /*4c80*/  VIADD R10, R10, 0x30 ;  /* 0x000000300a0a7836 */ /* 0x000fce0000000000 */
[----:B------:R-:W-:Y:S05]  /*4c90*/  CALL.REL.NOINC `($_Z11randomWordsPcS_iPii$_Z12makePasswordPcS_iiiS_) ;  /* 0x0000000000787944 */ /* 0x000fea0003c00000 */
[----:B------:R-:W2:Y:S01]  /*4ca0*/  LD.E.U8 R3, desc[UR36][R4.64] ;  /* 0x0000002404037980 */ /* 0x000ea2000c101100 */
[----:B------:R-:W0:Y:S03]  /*4cb0*/  LDCU UR4, c[0x0][0x3a0] ;  /* 0x00007400ff0477ac */ /* 0x000e260008000800 */
[----:B--2---:R1:W-:Y:S04]  /*4cc0*/  STG.E.U8 desc[UR36][R22.64+0xb], R3 ;  /* 0x00000b0316007986 */ /* 0x0043e8000c101124 */
[----:B------:R-:W2:Y:S04]  /*4cd0*/  LD.E.U8 R7, desc[UR36][R4.64+0x1] ;  /* 0x0000012404077980 */ /* 0x000ea8000c101100 */
[----:B--2---:R2:W-:Y:S04]  /*4ce0*/  STG.E.U8 desc[UR36][R22.64+0xc], R7 ;  /* 0x00000c0716007986 */ /* 0x0045e8000c101124 */
[----:B------:R-:W3:Y:S04]  /*4cf0*/  LD.E.U8 R9, desc[UR36][R4.64+0x2] ;  /* 0x0000022404097980 */ /* 0x000ee8000c101100 */
[----:B---3--:R3:W-:Y:S04]  /*4d00*/  STG.E.U8 desc[UR36][R22.64+0xd], R9 ;  /* 0x00000d0916007986 */ /* 0x0087e8000c101124 */
[----:B------:R-:W4:Y:S04]  /*4d10*/  LD.E.U8 R11, desc[UR36][R4.64+0x3] ;  /* 0x00000324040b7980 */ /* 0x000f28000c101100 */
[----:B----4-:R4:W-:Y:S04]  /*4d20*/  STG.E.U8 desc[UR36][R22.64+0xe], R11 ;  /* 0x00000e0b16007986 */ /* 0x0109e8000c101124 */
[----:B------:R-:W5:Y:S04]  /*4d30*/  LD.E.U8 R13, desc[UR36][R4.64+0x4] ;  /* 0x00000424040d7980 */ /* 0x000f68000c101100 */
[----:B-----5:R5:W-:Y:S04]  /*4d40*/  STG.E.U8 desc[UR36][R22.64+0xf], R13 ;  /* 0x00000f0d16007986 */ /* 0x020be8000c101124 */
[----:B------:R-:W2:Y:S04]  /*4d50*/  LD.E.U8 R15, desc[UR36][R4.64+0x5] ;  /* 0x00000524040f7980 */ /* 0x000ea8000c101100 */
[----:B--2---:R2:W-:Y:S04]  /*4d60*/  STG.E.U8 desc[UR36][R22.64+0x10], R15 ;  /* 0x0000100f16007986 */ /* 0x0045e8000c101124 */
[----:B-1----:R-:W3:Y:S04]  /*4d70*/  LD.E.U8 R3, desc[UR36][R4.64+0x6] ;  /* 0x0000062404037980 */ /* 0x002ee8000c101100 */
[----:B---3--:R1:W-:Y:S04]  /*4d80*/  STG.E.U8 desc[UR36][R22.64+0x11], R3 ;  /* 0x0000110316007986 */ /* 0x0083e8000c101124 */
[----:B------:R-:W3:Y:S04]  /*4d90*/  LD.E.U8 R7, desc[UR36][R4.64+0x7] ;  /* 0x0000072404077980 */ /* 0x000ee8000c101100 */
[----:B---3--:R1:W-:Y:S04]  /*4da0*/  STG.E.U8 desc[UR36][R22.64+0x12], R7 ;  /* 0x0000120716007986 */ /* 0x0083e8000c101124 */
[----:B------:R-:W3:Y:S04]  /*4db0*/  LD.E.U8 R9, desc[UR36][R4.64+0x8] ;  /* 0x0000082404097980 */ /* 0x000ee8000c101100 */
[----:B---3--:R1:W-:Y:S04]  /*4dc0*/  STG.E.U8 desc[UR36][R22.64+0x13], R9 ;  /* 0x0000130916007986 */ /* 0x0083e8000c101124 */
[----:B----4-:R-:W3:Y:S04]  /*4dd0*/  LD.E.U8 R11, desc[UR36][R4.64+0x9] ;  /* 0x00000924040b7980 */ /* 0x010ee8000c101100 */
[----:B---3--:R1:W-:Y:S04]  /*4de0*/  STG.E.U8 desc[UR36][R22.64+0x14], R11 ;  /* 0x0000140b16007986 */ /* 0x0083e8000c101124 */
[----:B-----5:R-:W3:Y:S04]  /*4df0*/  LD.E.U8 R13, desc[UR36][R4.64+0xa] ;  /* 0x00000a24040d7980 */ /* 0x020ee8000c101100 */
[----:B---3--:R1:W-:Y:S04]  /*4e00*/  STG.E.U8 desc[UR36][R22.64+0x15], R13 ;  /* 0x0000150d16007986 */ /* 0x0083e8000c101124 */
[----:B--2---:R-:W2:Y:S01]  /*4e10*/  LD.E.U8 R15, desc[UR36][R4.64+0xb] ;  /* 0x00000b24040f7980 */ /* 0x004ea2000c101100 */
[----:B------:R-:W-:-:S05]  /*4e20*/  VIADD R27, R27, 0x1 ;  /* 0x000000011b1b7836 */ /* 0x000fca0000000000 */
[----:B0-----:R-:W-:Y:S01]  /*4e30*/  ISETP.NE.AND P0, PT, R27, UR4, PT ;  /* 0x000000041b007c0c */ /* 0x001fe2000bf05270 */
[----:B--2---:R1:W-:-:S12]  /*4e40*/  STG.E.U8 desc[UR36][R22.64+0x16], R15 ;  /* 0x0000160f16007986 */ /* 0x0043d8000c101124 */
[----:B------:R-:W-:Y:S05]  /*4e50*/  @P0 BRA `(.L_x_51) ;  /* 0xffffffd400d00947 */ /* 0x000fea000383ffff */
[----:B------:R-:W-:Y:S05]  /*4e60*/  BSYNC.RECONVERGENT B6 ;  /* 0x0000000000067941 */ /* 0x000fea0003800200 */
.L_x_6:
[----:B------:R-:W-:Y:S05]  /*4e70*/  EXIT ;  /* 0x000000000000794d */ /* 0x000fea0003800000 */
        .type           $_Z11randomWordsPcS_iPii$_Z12makePasswordPcS_iiiS_,@function
        .size           $_Z11randomWordsPcS_iPii$_Z12makePasswordPcS_iiiS_,(.L_x_101 - $_Z11randomWordsPcS_iPii$_Z12makePasswordPcS_iiiS_)
$_Z11randomWordsPcS_iPii$_Z12makePasswordPcS_iiiS_:
[----:B------:R-:W0:Y:S01]  /*4e80*/  LDC R7, c[0x0][0x390] ;  /* 0x0000e400ff077b82 */ /* 0x000e220000000800 */
[----:B------:R-:W1:Y:S01]  /*4e90*/  LDCU UR4, c[0x0][0x2f8] ;  /* 0x00005f00ff0477ac */ /* 0x000e620008000800 */
[----:B------:R-:W-:Y:S01]  /*4ea0*/  BSSY.RECONVERGENT B1, `(.L_x_52) ;  /* 0x000042a000017945 */ /* 0x000fe20003800200 */
[----:B------:R-:W-:Y:S01]  /*4eb0*/  PLOP3.LUT P0, PT, PT, PT, PT, 0x80, 0x8 ;  /* 0x000000000008781c */ /* 0x000fe20003f0f070 */
[----:B------:R-:W-:Y:S02]  /*4ec0*/  IMAD.MOV.U32 R13, RZ, RZ, R0 ;  /* 0x000000ffff0d7224 */ /* 0x000fe400078e0000 */
[----:B------:R-:W-:Y:S02]  /*4ed0*/  IMAD.MOV.U32 R28, RZ, RZ, R3 ;  /* 0x000000ffff1c7224 */ /* 0x000fe400078e0003 */
[----:B------:R-:W2:Y:S01]  /*4ee0*/  LDC.64 R14, c[0x0][0x358] ;  /* 0x0000d600ff0e7b82 */ /* 0x000ea20000000a00 */
[----:B-1----:R-:W-:Y:S02]  /*4ef0*/  VIADD R10, R10, -UR4 ;  /* 0x800000040a0a7c36 */ /* 0x002fe40008000000 */
[C---:B0-----:R-:W-:Y:S01]  /*4f00*/  IMAD R9, R7.reuse, R7, RZ ;  /* 0x0000000707097224 */ /* 0x041fe200078e02ff */
[----:B------:R-:W-:-:S02]  /*4f10*/  LOP3.LUT R8, R7, 0x3, RZ, 0xc0, !PT ;  /* 0x0000000307087812 */ /* 0x000fc400078ec0ff */
[----:B------:R-:W-:-:S07]  /*4f20*/  LOP3.LUT R7, R7, 0x7ffffffc, RZ, 0xc0, !PT ;  /* 0x7ffffffc07077812 */ /* 0x000fce00078ec0ff */
.L_x_99:
[----:B0-----:R-:W0:Y:S01]  /*4f30*/  LDCU UR4, c[0x0][0x390] ;  /* 0x00007200ff0477ac */ /* 0x001e220008000800 */
[----:B------:R-:W-:Y:S01]  /*4f40*/  IABS R29, R12 ;  /* 0x0000000c001d7213 */ /* 0x000fe20000000000 */
[----:B------:R-:W-:Y:S01]  /*4f50*/  BSSY.RECONVERGENT B0, `(.L_x_53) ;  /* 0x0000407000007945 */ /* 0x000fe20003800200 */
[----:B0-----:R-:W-:-:S05]  /*4f60*/  IMAD.U32 R0, RZ, RZ, UR4 ;  /* 0x00000004ff007e24 */ /* 0x001fca000f8e00ff */
[-C--:B------:R-:W-:Y:S02]  /*4f70*/  IABS R30, R0.reuse ;  /* 0x00000000001e7213 */ /* 0x080fe40000000000 */
[----:B------:R-:W-:Y:S02]  /*4f80*/  IABS R6, R0 ;  /* 0x0000000000067213 */ /* 0x000fe40000000000 */
[----:B------:R-:W0:Y:S08]  /*4f90*/  I2F.RP R3, R30 ;  /* 0x0000001e00037306 */ /* 0x000e300000209400 */
[----:B0-----:R-:W0:Y:S02]  /*4fa0*/  MUFU.RCP R3, R3 ;  /* 0x0000000300037308 */ /* 0x001e240000001000 */
[----:B0-----:R-:W-:-:S02]  /*4fb0*/  VIADD R20, R3, 0xffffffe ;  /* 0x0ffffffe03147836 */ /* 0x001fc40000000000 */
[----:B------:R-:W-:-:S04]  /*4fc0*/  IMAD.MOV R3, RZ, RZ, -R6 ;  /* 0x000000ffff037224 */ /* 0x000fc800078e0a06 */
[----:B------:R0:W1:Y:S02]  /*4fd0*/  F2I.FTZ.U32.TRUNC.NTZ R21, R20 ;  /* 0x0000001400157305 */ /* 0x000064000021f000 */
[----:B0-----:R-:W-:Y:S02]  /*4fe0*/  IMAD.MOV.U32 R20, RZ, RZ, RZ ;  /* 0x000000ffff147224 */ /* 0x001fe400078e00ff */
[----:B-1----:R-:W-:-:S04]  /*4ff0*/  IMAD.MOV R11, RZ, RZ, -R21 ;  /* 0x000000ffff0b7224 */ /* 0x002fc800078e0a15 */
[----:B------:R-:W-:-:S04]  /*5000*/  IMAD R11, R11, R30, RZ ;  /* 0x0000001e0b0b7224 */ /* 0x000fc800078e02ff */
[----:B------:R-:W-:-:S04]  /*5010*/  IMAD.HI.U32 R21, R21, R11, R20 ;  /* 0x0000000b15157227 */ /* 0x000fc800078e0014 */
[----:B------:R-:W-:Y:S02]  /*5020*/  IMAD.MOV.U32 R20, RZ, RZ, R13 ;  /* 0x000000ffff147224 */ /* 0x000fe400078e000d */
[----:B------:R-:W-:-:S04]  /*5030*/  IMAD.HI.U32 R6, R21, R29, RZ ;  /* 0x0000001d15067227 */ /* 0x000fc800078e00ff */
[----:B------:R-:W-:Y:S02]  /*5040*/  IMAD R3, R6, R3, R29 ;  /* 0x0000000306037224 */ /* 0x000fe400078e021d */
[----:B------:R-:W-:-:S03]  /*5050*/  IMAD.MOV.U32 R21, RZ, RZ, R28 ;  /* 0x000000ffff157224 */ /* 0x000fc600078e001c */
[----:B------:R-:W-:-:S13]  /*5060*/  ISETP.GT.U32.AND P2, PT, R30, R3, PT ;  /* 0x000000031e00720c */ /* 0x000fda0003f44070 */
[----:B------:R-:W-:Y:S02]  /*5070*/  @!P2 IMAD.IADD R3, R3, 0x1, -R30 ;  /* 0x000000010303a824 */ /* 0x000fe400078e0a1e */
[----:B------:R-:W-:Y:S01]  /*5080*/  @!P2 VIADD R6, R6, 0x1 ;  /* 0x000000010606a836 */ /* 0x000fe20000000000 */
[----:B------:R-:W-:Y:S02]  /*5090*/  ISETP.NE.AND P2, PT, R0, RZ, PT ;  /* 0x000000ff0000720c */ /* 0x000fe40003f45270 */
[----:B------:R-:W-:Y:S02]  /*50a0*/  ISETP.GE.U32.AND P1, PT, R3, R30, PT ;  /* 0x0000001e0300720c */ /* 0x000fe40003f26070 */
[----:B------:R-:W-:-:S04]  /*50b0*/  LOP3.LUT R3, R12, R0, RZ, 0x3c, !PT ;  /* 0x000000000c037212 */ /* 0x000fc800078e3cff */
[----:B------:R-:W-:-:S07]  /*50c0*/  ISETP.GE.AND P3, PT, R3, RZ, PT ;  /* 0x000000ff0300720c */ /* 0x000fce0003f66270 */
[----:B------:R-:W-:-:S06]  /*50d0*/  @P1 VIADD R6, R6, 0x1 ;  /* 0x0000000106061836 */ /* 0x000fcc0000000000 */
[----:B------:R-:W-:Y:S01]  /*50e0*/  @!P3 IMAD.MOV R6, RZ, RZ, -R6 ;  /* 0x000000ffff06b224 */ /* 0x000fe200078e0a06 */
[----:B------:R-:W-:-:S05]  /*50f0*/  @!P2 LOP3.LUT R6, RZ, R0, RZ, 0x33, !PT ;  /* 0x00000000ff06a212 */ /* 0x000fca00078e33ff */
[----:B------:R-:W-:-:S04]  /*5100*/  IMAD R3, R6, R0, RZ ;  /* 0x0000000006037224 */ /* 0x000fc800078e02ff */
[----:B------:R-:W-:Y:S01]  /*5110*/  IMAD.IADD R31, R12, 0x1, -R3 ;  /* 0x000000010c1f7824 */ /* 0x000fe200078e0a03 */
[----:B------:R-:W-:Y:S06]  /*5120*/  @!P0 BRA `(.L_x_54) ;  /* 0x00000030001c8947 */ /* 0x000fec0003800000 */
[----:B------:R-:W-:Y:S01]  /*5130*/  ISETP.GE.AND P1, PT, R0, 0x1, PT ;  /* 0x000000010000780c */ /* 0x000fe20003f26270 */
[----:B------:R-:W-:Y:S01]  /*5140*/  IMAD.MOV.U32 R13, RZ, RZ, RZ ;  /* 0x000000ffff0d7224 */ /* 0x000fe200078e00ff */
[----:B------:R-:W-:Y:S01]  /*5150*/  PLOP3.LUT P0, PT, PT, PT, PT, 0x8, 0x80 ;  /* 0x000000000080781c */ /* 0x000fe20003f0e170 */
[----:B------:R-:W-:-:S10]  /*5160*/  IMAD.MOV.U32 R11, RZ, RZ, RZ ;  /* 0x000000ffff0b7224 */ /* 0x000fd400078e00ff */
[----:B------:R-:W-:Y:S05]  /*5170*/  @!P1 BRA `(.L_x_55) ;  /* 0x0000003c00909947 */ /* 0x000fea0003800000 */
[----:B------:R0:W5:Y:S01]  /*5180*/  LDL.U8 R0, [R10] ;  /* 0x000000000a007983 */ /* 0x0001620000100000 */
[----:B------:R-:W1:Y:S01]  /*5190*/  LDCU UR4, c[0x0][0x390] ;  /* 0x00007200ff0477ac */ /* 0x000e620008000800 */
[----:B------:R-:W-:Y:S02]  /*51a0*/  IMAD.MOV.U32 R32, RZ, RZ, RZ ;  /* 0x000000ffff207224 */ /* 0x000fe400078e00ff */
[----:B------:R-:W-:Y:S02]  /*51b0*/  IMAD.MOV.U32 R11, RZ, RZ, RZ ;  /* 0x000000ffff0b7224 */ /* 0x000fe400078e00ff */
[----:B------:R-:W-:Y:S01]  /*51c0*/  IMAD.MOV.U32 R13, RZ, RZ, RZ ;  /* 0x000000ffff0d7224 */ /* 0x000fe200078e00ff */
[----:B-1----:R-:W-:-:S04]  /*51d0*/  UIADD3 UR4, UPT, UPT, UR4, -0x1, URZ ;  /* 0xffffffff04047890 */ /* 0x002fc8000fffe0ff */
[----:B------:R-:W-:-:S09]  /*51e0*/  UISETP.GE.U32.AND UP0, UPT, UR4, 0x3, UPT ;  /* 0x000000030400788c */ /* 0x000fd2000bf06070 */
[----:B0-----:R-:W-:Y:S05]  /*51f0*/  BRA.U !UP0, `(.L_x_56) ;  /* 0x0000001908bc7547 */ /* 0x001fea000b800000 */
[----:B------:R-:W-:Y:S02]  /*5200*/  IMAD.MOV.U32 R32, RZ, RZ, RZ ;  /* 0x000000ffff207224 */ /* 0x000fe400078e00ff */
[----:B------:R-:W-:Y:S02]  /*5210*/  IMAD.MOV.U32 R11, RZ, RZ, RZ ;  /* 0x000000ffff0b7224 */ /* 0x000fe400078e00ff */
[----:B------:R-:W-:-:S07]  /*5220*/  IMAD.MOV.U32 R13, RZ, RZ, RZ ;  /* 0x000000ffff0d7224 */ /* 0x000fce00078e00ff */
.L_x_69:
[----:B------:R-:W0:Y:S01]  /*5230*/  LDCU.64 UR4, c[0x0][0x380] ;  /* 0x00007000ff0477ac */ /* 0x000e220008000a00 */
[----:B------:R-:W-:Y:S01]  /*5240*/  IMAD.IADD R33, R3, 0x1, R32 ;  /* 0x0000000103217824 */ /* 0x000fe200078e0220 */
[----:B--2---:R-:W-:Y:S02]  /*5250*/  R2UR UR6, R14 ;  /* 0x000000000e0672ca */ /* 0x004fe400000e0000 */
[----:B------:R-:W-:Y:S02]  /*5260*/  R2UR UR7, R15 ;  /* 0x000000000f0772ca */ /* 0x000fe400000e0000 */
[----:B0-----:R-:W-:-:S04]  /*5270*/  IADD3 R28, P0, PT, R33, UR4, RZ ;  /* 0x00000004211c7c10 */ /* 0x001fc8000ff1e0ff */
[----:B------:R-:W-:-:S07]  /*5280*/  LEA.HI.X.SX32 R29, R33, UR5, 0x1, P0 ;  /* 0x00000005211d7c11 */ /* 0x000fce00080f0eff */
[----:B------:R-:W2:Y:S01]  /*5290*/  LDG.E.U8 R31, desc[UR6][R28.64] ;  /* 0x000000061c1f7981 */ /* 0x000ea2000c1e1100 */
[----:B------:R-:W-:Y:S01]  /*52a0*/  VIADD R32, R32, 0x4 ;  /* 0x0000000420207836 */ /* 0x000fe20000000000 */
[----:B------:R-:W-:Y:S04]  /*52b0*/  BSSY.RECONVERGENT B2, `(.L_x_57) ;  /* 0x0000066000027945 */ /* 0x000fe80003800200 */
[----:B------:R-:W-:Y:S02]  /*52c0*/  ISETP.NE.AND P0, PT, R32, R7, PT ;  /* 0x000000072000720c */ /* 0x000fe40003f05270 */
[----:B--2--5:R-:W-:-:S13]  /*52d0*/  ISETP.NE.AND P1, PT, R0, R31, PT ;  /* 0x0000001f0000720c */ /* 0x024fda0003f25270 */
[----:B------:R-:W-:Y:S05]  /*52e0*/  @P1 BRA `(.L_x_58) ;  /* 0x0000000400881947 */ /* 0x000fea0003800000 */
[----:B------:R-:W-:-:S13]  /*52f0*/  ISETP.GE.AND P1, PT, R33, R12, PT ;  /* 0x0000000c2100720c */ /* 0x000fda0003f26270 */
[----:B------:R-:W-:Y:S05]  /*5300*/  @P1 BRA `(.L_x_59) ;  /* 0x0000000000c81947 */ /* 0x000fea0003800000 */
[----:B------:R-:W0:Y:S01]  /*5310*/  LDC R11, c[0x0][0x390] ;  /* 0x0000e400ff0b7b82 */ /* 0x000e220000000800 */
[----:B------:R-:W-:-:S05]  /*5320*/  VIADD R36, R33, 0xffffffff ;  /* 0xffffffff21247836 */ /* 0x000fca0000000000 */
[----:B------:R-:W-:Y:S02]  /*5330*/  IABS R38, R36 ;  /* 0x0000002400267213 */ /* 0x000fe40000000000 */
[----:B0-----:R-:W-:-:S04]  /*5340*/  IABS R34, R11 ;  /* 0x0000000b00227213 */ /* 0x001fc80000000000 */
[----:B------:R-:W0:Y:S08]  /*5350*/  I2F.RP R13, R34 ;  /* 0x00000022000d7306 */ /* 0x000e300000209400 */
[----:B0-----:R-:W0:Y:S02]  /*5360*/  MUFU.RCP R13, R13 ;  /* 0x0000000d000d7308 */ /* 0x001e240000001000 */
[----:B0-----:R-:W-:-:S06]  /*5370*/  VIADD R30, R13, 0xffffffe ;  /* 0x0ffffffe0d1e7836 */ /* 0x001fcc0000000000 */
[----:B------:R0:W1:Y:S02]  /*5380*/  F2I.FTZ.U32.TRUNC.NTZ R31, R30 ;  /* 0x0000001e001f7305 */ /* 0x000064000021f000 */
[----:B0-----:R-:W-:Y:S02]  /*5390*/  IMAD.MOV.U32 R30, RZ, RZ, RZ ;  /* 0x000000ffff1e7224 */ /* 0x001fe400078e00ff */
[----:B-1----:R-:W-:-:S04]  /*53a0*/  IMAD.MOV R35, RZ, RZ, -R31 ;  /* 0x000000ffff237224 */ /* 0x002fc800078e0a1f */
[----:B------:R-:W-:-:S04]  /*53b0*/  IMAD R35, R35, R34, RZ ;  /* 0x0000002223237224 */ /* 0x000fc800078e02ff */
[----:B------:R-:W-:Y:S01]  /*53c0*/  IMAD.HI.U32 R31, R31, R35, R30 ;  /* 0x000000231f1f7227 */ /* 0x000fe200078e001e */
[----:B------:R-:W-:-:S05]  /*53d0*/  IABS R35, R11 ;  /* 0x0000000b00237213 */ /* 0x000fca0000000000 */
[----:B------:R-:W-:Y:S02]  /*53e0*/  IMAD.MOV R30, RZ, RZ, -R35 ;  /* 0x000000ffff1e7224 */ /* 0x000fe400078e0a23 */
[----:B------:R-:W-:-:S04]  /*53f0*/  IMAD.HI.U32 R13, R31, R38, RZ ;  /* 0x000000261f0d7227 */ /* 0x000fc800078e00ff */
[----:B------:R-:W-:-:S05]  /*5400*/  IMAD R35, R13, R30, R38 ;  /* 0x0000001e0d237224 */ /* 0x000fca00078e0226 */
[----:B------:R-:W-:-:S13]  /*5410*/  ISETP.GT.U32.AND P2, PT, R34, R35, PT ;  /* 0x000000232200720c */ /* 0x000fda0003f44070 */
[----:B------:R-:W-:Y:S02]  /*5420*/  @!P2 IMAD.IADD R35, R35, 0x1, -R34 ;  /* 0x000000012323a824 */ /* 0x000fe400078e0a22 */
[----:B------:R-:W-:-:S03]  /*5430*/  @!P2 VIADD R13, R13, 0x1 ;  /* 0x000000010d0da836 */ /* 0x000fc60000000000 */
[----:B------:R-:W-:Y:S02]  /*5440*/  ISETP.GE.U32.AND P1, PT, R35, R34, PT ;  /* 0x000000222300720c */ /* 0x000fe40003f26070 */
[----:B------:R-:W-:-:S04]  /*5450*/  LOP3.LUT R35, R36, R11, RZ, 0x3c, !PT ;  /* 0x0000000b24237212 */ /* 0x000fc800078e3cff */
[----:B------:R-:W-:Y:S02]  /*5460*/  ISETP.GE.AND P3, PT, R35, RZ, PT ;  /* 0x000000ff2300720c */ /* 0x000fe40003f66270 */
[----:B------:R-:W-:-:S05]  /*5470*/  LOP3.LUT R35, RZ, R11, RZ, 0x33, !PT ;  /* 0x0000000bff237212 */ /* 0x000fca00078e33ff */
[----:B------:R-:W-:Y:S01]  /*5480*/  @P1 VIADD R13, R13, 0x1 ;  /* 0x000000010d0d1836 */ /* 0x000fe20000000000 */
[----:B------:R-:W-:-:S05]  /*5490*/  ISETP.NE.AND P1, PT, R11, RZ, PT ;  /* 0x000000ff0b00720c */ /* 0x000fca0003f25270 */
[----:B------:R-:W-:Y:S01]  /*54a0*/  @!P3 IMAD.MOV R13, RZ, RZ, -R13 ;  /* 0x000000ffff0db224 */ /* 0x000fe200078e0a0d */
[----:B------:R-:W-:-:S04]  /*54b0*/  ISETP.NE.AND P3, PT, R33, RZ, PT ;  /* 0x000000ff2100720c */ /* 0x000fc80003f65270 */
[----:B------:R-:W-:-:S04]  /*54c0*/  SEL R13, R35, R13, !P1 ;  /* 0x0000000d230d7207 */ /* 0x000fc80004800000 */
[----:B------:R-:W-:-:S04]  /*54d0*/  ISETP.GE.AND P2, PT, R13, R6, PT ;  /* 0x000000060d00720c */ /* 0x000fc80003f46270 */
[----:B------:R-:W-:-:S04]  /*54e0*/  SEL R38, R11, RZ, !P2 ;  /* 0x000000ff0b267207 */ /* 0x000fc80005000000 */
[----:B------:R-:W-:-:S05]  /*54f0*/  SEL R13, R38, R11, P3 ;  /* 0x0000000b260d7207 */ /* 0x000fca0001800000 */
[----:B------:R-:W-:-:S04]  /*5500*/  IMAD.IADD R13, R36, 0x1, R13 ;  /* 0x00000001240d7824 */ /* 0x000fc800078e020d */
[----:B------:R-:W-:-:S05]  /*5510*/  VIADD R38, R13, 0xffffffff ;  /* 0xffffffff0d267836 */ /* 0x000fca0000000000 */
[----:B------:R-:W-:-:S05]  /*5520*/  IABS R36, R38 ;  /* 0x0000002600247213 */ /* 0x000fca0000000000 */
[----:B------:R-:W-:-:S04]  /*5530*/  IMAD.HI.U32 R31, R31, R36, RZ ;  /* 0x000000241f1f7227 */ /* 0x000fc800078e00ff */
[----:B------:R-:W-:Y:S01]  /*5540*/  IMAD R37, R31, R30, R36 ;  /* 0x0000001e1f257224 */ /* 0x000fe200078e0224 */
[----:B------:R-:W-:-:S04]  /*5550*/  LOP3.LUT R30, R38, R11, RZ, 0x3c, !PT ;  /* 0x0000000b261e7212 */ /* 0x000fc800078e3cff */
[----:B------:R-:W-:Y:S02]  /*5560*/  ISETP.GT.U32.AND P3, PT, R34, R37, PT ;  /* 0x000000252200720c */ /* 0x000fe40003f64070 */
[----:B------:R-:W-:-:S11]  /*5570*/  ISETP.GE.AND P4, PT, R30, RZ, PT ;  /* 0x000000ff1e00720c */ /* 0x000fd60003f86270 */
[----:B------:R-:W-:Y:S02]  /*5580*/  @!P3 IMAD.IADD R37, R37, 0x1, -R34 ;  /* 0x000000012525b824 */ /* 0x000fe400078e0a22 */
[----:B------:R-:W-:-:S03]  /*5590*/  @!P3 VIADD R31, R31, 0x1 ;  /* 0x000000011f1fb836 */ /* 0x000fc60000000000 */
[----:B------:R-:W-:-:S13]  /*55a0*/  ISETP.GE.U32.AND P2, PT, R37, R34, PT ;  /* 0x000000222500720c */ /* 0x000fda0003f46070 */
[----:B------:R-:W-:Y:S01]  /*55b0*/  @P2 VIADD R31, R31, 0x1 ;  /* 0x000000011f1f2836 */ /* 0x000fe20000000000 */
[----:B------:R-:W-:-:S03]  /*55c0*/  ISETP.NE.AND P2, PT, R13, RZ, PT ;  /* 0x000000ff0d00720c */ /* 0x000fc60003f45270 */
[----:B------:R-:W-:-:S05]  /*55d0*/  @!P4 IMAD.MOV R31, RZ, RZ, -R31 ;  /* 0x000000ffff1fc224 */ /* 0x000fca00078e0a1f */
[----:B------:R-:W-:-:S04]  /*55e0*/  SEL R31, R35, R31, !P1 ;  /* 0x0000001f231f7207 */ /* 0x000fc80004800000 */
[----:B------:R-:W-:-:S13]  /*55f0*/  ISETP.GE.AND P1, PT, R31, R6, PT ;  /* 0x000000061f00720c */ /* 0x000fda0003f26270 */
[----:B------:R-:W-:-:S05]  /*5600*/  @P1 SEL R11, R11, RZ, !P2 ;  /* 0x000000ff0b0b1207 */ /* 0x000fca0005000000 */
[----:B------:R-:W-:Y:S01]  /*5610*/  IMAD.IADD R11, R38, 0x1, R11 ;  /* 0x00000001260b7824 */ /* 0x000fe200078e020b */
[----:B------:R-:W-:Y:S06]  /*5620*/  BRA `(.L_x_58) ;  /* 0x0000000000b87947 */ /* 0x000fec0003800000 */
.L_x_59:
[----:B------:R-:W0:Y:S01]  /*5630*/  LDC R11, c[0x0][0x390] ;  /* 0x0000e400ff0b7b82 */ /* 0x000e220000000800 */
[----:B------:R-:W-:Y:S02]  /*5640*/  IMAD.MOV.U32 R30, RZ, RZ, RZ ;  /* 0x000000ffff1e7224 */ /* 0x000fe400078e00ff */
[----:B------:R-:W-:Y:S01]  /*5650*/  VIADD R38, R33, 0x1 ;  /* 0x0000000121267836 */ /* 0x000fe20000000000 */
[----:B0-----:R-:W-:Y:S02]  /*5660*/  IABS R34, R11 ;  /* 0x0000000b00227213 */ /* 0x001fe40000000000 */
[----:B------:R-:W-:Y:S02]  /*5670*/  ISETP.NE.AND P4, PT, R11, RZ, PT ;  /* 0x000000ff0b00720c */ /* 0x000fe40003f85270 */
[----:B------:R-:W0:Y:S08]  /*5680*/  I2F.RP R13, R34 ;  /* 0x00000022000d7306 */ /* 0x000e300000209400 */
[----:B0-----:R-:W0:Y:S02]  /*5690*/  MUFU.RCP R13, R13 ;  /* 0x0000000d000d7308 */ /* 0x001e240000001000 */
[----:B0-----:R-:W-:Y:S01]  /*56a0*/  VIADD R31, R13, 0xffffffe ;  /* 0x0ffffffe0d1f7836 */ /* 0x001fe20000000000 */
[----:B------:R-:W-:-:S05]  /*56b0*/  IABS R13, R38 ;  /* 0x00000026000d7213 */ /* 0x000fca0000000000 */
[----:B------:R-:W0:Y:S02]  /*56c0*/  F2I.FTZ.U32.TRUNC.NTZ R31, R31 ;  /* 0x0000001f001f7305 */ /* 0x000e24000021f000 */
[----:B0-----:R-:W-:-:S04]  /*56d0*/  IMAD.MOV R35, RZ, RZ, -R31 ;  /* 0x000000ffff237224 */ /* 0x001fc800078e0a1f */
[----:B------:R-:W-:-:S04]  /*56e0*/  IMAD R35, R35, R34, RZ ;  /* 0x0000002223237224 */ /* 0x000fc800078e02ff */
[----:B------:R-:W-:Y:S01]  /*56f0*/  IMAD.HI.U32 R30, R31, R35, R30 ;  /* 0x000000231f1e7227 */ /* 0x000fe200078e001e */
[----:B------:R-:W-:-:S05]  /*5700*/  IABS R35, R11 ;  /* 0x0000000b00237213 */ /* 0x000fca0000000000 */
[----:B------:R-:W-:Y:S01]  /*5710*/  IMAD.MOV R31, RZ, RZ, -R35 ;  /* 0x000000ffff1f7224 */ /* 0x000fe200078e0a23 */
[----:B------:R-:W-:Y:S01]  /*5720*/  LOP3.LUT R35, RZ, R11, RZ, 0x33, !PT ;  /* 0x0000000bff237212 */ /* 0x000fe200078e33ff */
[----:B------:R-:W-:-:S04]  /*5730*/  IMAD.HI.U32 R36, R30, R13, RZ ;  /* 0x0000000d1e247227 */ /* 0x000fc800078e00ff */
[----:B------:R-:W-:-:S05]  /*5740*/  IMAD R13, R36, R31, R13 ;  /* 0x0000001f240d7224 */ /* 0x000fca00078e020d */
[----:B------:R-:W-:-:S13]  /*5750*/  ISETP.GT.U32.AND P2, PT, R34, R13, PT ;  /* 0x0000000d2200720c */ /* 0x000fda0003f44070 */
[----:B------:R-:W-:Y:S02]  /*5760*/  @!P2 IMAD.IADD R13, R13, 0x1, -R34 ;  /* 0x000000010d0da824 */ /* 0x000fe400078e0a22 */
[----:B------:R-:W-:-:S03]  /*5770*/  @!P2 VIADD R36, R36, 0x1 ;  /* 0x000000012424a836 */ /* 0x000fc60000000000 */
[----:B------:R-:W-:Y:S02]  /*5780*/  ISETP.GE.U32.AND P1, PT, R13, R34, PT ;  /* 0x000000220d00720c */ /* 0x000fe40003f26070 */
[----:B------:R-:W-:-:S04]  /*5790*/  LOP3.LUT R13, R38, R11, RZ, 0x3c, !PT ;  /* 0x0000000b260d7212 */ /* 0x000fc800078e3cff */
[----:B------:R-:W-:-:S07]  /*57a0*/  ISETP.GE.AND P3, PT, R13, RZ, PT ;  /* 0x000000ff0d00720c */ /* 0x000fce0003f66270 */
[----:B------:R-:W-:-:S06]  /*57b0*/  @P1 VIADD R36, R36, 0x1 ;  /* 0x0000000124241836 */ /* 0x000fcc0000000000 */
[----:B------:R-:W-:-:S05]  /*57c0*/  @!P3 IMAD.MOV R36, RZ, RZ, -R36 ;  /* 0x000000ffff24b224 */ /* 0x000fca00078e0a24 */
[----:B------:R-:W-:-:S04]  /*57d0*/  SEL R13, R35, R36, !P4 ;  /* 0x00000024230d7207 */ /* 0x000fc80006000000 */
[----:B------:R-:W-:-:S04]  /*57e0*/  ISETP.GT.AND P1, PT, R13, R6, PT ;  /* 0x000000060d00720c */ /* 0x000fc80003f24270 */
[----:B------:R-:W-:-:S05]  /*57f0*/  SEL R13, R11, RZ, P1 ;  /* 0x000000ff0b0d7207 */ /* 0x000fca0000800000 */
[----:B------:R-:W-:-:S04]  /*5800*/  IMAD.IADD R13, R38, 0x1, -R13 ;  /* 0x00000001260d7824 */ /* 0x000fc800078e0a0d */
[----:B------:R-:W-:-:S05]  /*5810*/  VIADD R36, R13, 0x1 ;  /* 0x000000010d247836 */ /* 0x000fca0000000000 */
[----:B------:R-:W-:-:S05]  /*5820*/  IABS R37, R36 ;  /* 0x0000002400257213 */ /* 0x000fca0000000000 */
        /* <DEDUP_REMOVED lines=13> */
[----:B------:R-:W-:-:S07]  /*5900*/  IMAD.IADD R11, R36, 0x1, -R11 ;  /* 0x00000001240b7824 */ /* 0x000fce00078e0a0b */
.L_x_58:
[----:B------:R-:W-:Y:S05]  /*5910*/  BSYNC.RECONVERGENT B2 ;  /* 0x0000000000027941 */ /* 0x000fea0003800200 */
.L_x_57:
[----:B------:R-:W-:Y:S02]  /*5920*/  R2UR UR4, R14 ;  /* 0x000000000e0472ca */ /* 0x000fe400000e0000 */
[----:B------:R-:W-:-:S13]  /*5930*/  R2UR UR5, R15 ;  /* 0x000000000f0572ca */ /* 0x000fda00000e0000 */
[----:B------:R-:W2:Y:S01]  /*5940*/  LDG.E.U8 R31, desc[UR4][R28.64+0x1] ;  /* 0x000001041c1f7981 */ /* 0x000ea2000c1e1100 */
[----:B------:R-:W-:Y:S01]  /*5950*/  BSSY.RECONVERGENT B2, `(.L_x_60) ;  /* 0x0000065000027945 */ /* 0x000fe20003800200 */
[----:B------:R-:W-:Y:S01]  /*5960*/  VIADD R35, R33, 0x1 ;  /* 0x0000000121237836 */ /* 0x000fe20000000000 */
[----:B--2---:R-:W-:-:S13]  /*5970*/  ISETP.NE.AND P1, PT, R0, R31, PT ;  /* 0x0000001f0000720c */ /* 0x004fda0003f25270 */
[----:B------:R-:W-:Y:S05]  /*5980*/  @P1 BRA `(.L_x_61) ;  /* 0x0000000400841947 */ /* 0x000fea0003800000 */
[----:B------:R-:W-:-:S13]  /*5990*/  ISETP.GE.AND P1, PT, R35, R12, PT ;  /* 0x0000000c2300720c */ /* 0x000fda0003f26270 */
[----:B------:R-:W-:Y:S05]  /*59a0*/  @!P1 BRA `(.L_x_62) ;  /* 0x0000000000bc9947 */ /* 0x000fea0003800000 */
[----:B------:R-:W0:Y:S01]  /*59b0*/  LDC R11, c[0x0][0x390] ;  /* 0x0000e400ff0b7b82 */ /* 0x000e220000000800 */
[----:B------:R-:W-:-:S05]  /*59c0*/  VIADD R38, R33, 0x2 ;  /* 0x0000000221267836 */ /* 0x000fca0000000000 */
[----:B------:R-:W-:Y:S02]  /*59d0*/  IABS R36, R38 ;  /* 0x0000002600247213 */ /* 0x000fe40000000000 */
        /* <DEDUP_REMOVED lines=13> */
[----:B------:R-:W-:Y:S01]  /*5ab0*/  IMAD R37, R13, R30, R36 ;  /* 0x0000001e0d257224 */ /* 0x000fe200078e0224 */
[----:B------:R-:W-:-:S04]  /*5ac0*/  LOP3.LUT R36, R38, R11, RZ, 0x3c, !PT ;  /* 0x0000000b26247212 */ /* 0x000fc800078e3cff */
[----:B------:R-:W-:Y:S02]  /*5ad0*/  ISETP.GT.U32.AND P2, PT, R34, R37, PT ;  /* 0x000000252200720c */ /* 0x000fe40003f44070 */
[----:B------:R-:W-:Y:S02]  /*5ae0*/  ISETP.GE.AND P3, PT, R36, RZ, PT ;  /* 0x000000ff2400720c */ /* 0x000fe40003f66270 */
[----:B------:R-:W-:-:S09]  /*5af0*/  LOP3.LUT R36, RZ, R11, RZ, 0x33, !PT ;  /* 0x0000000bff247212 */ /* 0x000fd200078e33ff */
[----:B------:R-:W-:Y:S02]  /*5b00*/  @!P2 IMAD.IADD R37, R37, 0x1, -R34 ;  /* 0x000000012525a824 */ /* 0x000fe400078e0a22 */
[----:B------:R-:W-:-:S03]  /*5b10*/  @!P2 VIADD R13, R13, 0x1 ;  /* 0x000000010d0da836 */ /* 0x000fc60000000000 */
[----:B------:R-:W-:-:S13]  /*5b20*/  ISETP.GE.U32.AND P1, PT, R37, R34, PT ;  /* 0x000000222500720c */ /* 0x000fda0003f26070 */
[----:B------:R-:W-:-:S04]  /*5b30*/  @P1 VIADD R13, R13, 0x1 ;  /* 0x000000010d0d1836 */ /* 0x000fc80000000000 */
        /* <DEDUP_REMOVED lines=20> */
[----:B------:R-:W-:Y:S01]  /*5c80*/  IMAD.IADD R11, R40, 0x1, -R11 ;  /* 0x00000001280b7824 */ /* 0x000fe200078e0a0b */
[----:B------:R-:W-:Y:S06]  /*5c90*/  BRA `(.L_x_61) ;  /* 0x0000000000c07947 */ /* 0x000fec0003800000 */
.L_x_62:
[----:B------:R-:W0:Y:S01]  /*5ca0*/  LDC R34, c[0x0][0x390] ;  /* 0x0000e400ff227b82 */ /* 0x000e220000000800 */
[----:B------:R-:W-:Y:S02]  /*5cb0*/  IABS R36, R33 ;  /* 0x0000002100247213 */ /* 0x000fe40000000000 */
[----:B0-----:R-:W-:-:S04]  /*5cc0*/  IABS R11, R34 ;  /* 0x00000022000b7213 */ /* 0x001fc80000000000 */
[----:B------:R-:W0:Y:S08]  /*5cd0*/  I2F.RP R13, R11 ;  /* 0x0000000b000d7306 */ /* 0x000e300000209400 */
[----:B0-----:R-:W0:Y:S02]  /*5ce0*/  MUFU.RCP R13, R13 ;  /* 0x0000000d000d7308 */ /* 0x001e240000001000 */
[----:B0-----:R-:W-:-:S06]  /*5cf0*/  VIADD R37, R13, 0xffffffe ;  /* 0x0ffffffe0d257836 */ /* 0x001fcc0000000000 */
[----:B------:R-:W0:Y:S02]  /*5d00*/  F2I.FTZ.U32.TRUNC.NTZ R31, R37 ;  /* 0x00000025001f7305 */ /* 0x000e24000021f000 */
[----:B0-----:R-:W-:-:S04]  /*5d10*/  IMAD.MOV R30, RZ, RZ, -R31 ;  /* 0x000000ffff1e7224 */ /* 0x001fc800078e0a1f */
[----:B------:R-:W-:Y:S02]  /*5d20*/  IMAD R39, R30, R11, RZ ;  /* 0x0000000b1e277224 */ /* 0x000fe400078e02ff */
[----:B------:R-:W-:-:S04]  /*5d30*/  IMAD.MOV.U32 R30, RZ, RZ, RZ ;  /* 0x000000ffff1e7224 */ /* 0x000fc800078e00ff */
        /* <DEDUP_REMOVED lines=31> */
[----:B------:R-:W-:Y:S01]  /*5f30*/  @P2 VIADD R31, R31, 0x1 ;  /* 0x000000011f1f2836 */ /* 0x000fe20000000000 */
[----:B------:R-:W-:-:S05]  /*5f40*/  ISETP.NE.AND P2, PT, R13, RZ, PT ;  /* 0x000000ff0d00720c */ /* 0x000fca0003f45270 */
[----:B------:R-:W-:-:S05]  /*5f50*/  @!P4 IMAD.MOV R31, RZ, RZ, -R31 ;  /* 0x000000ffff1fc224 */ /* 0x000fca00078e0a1f */
[----:B------:R-:W-:-:S04]  /*5f60*/  SEL R31, R36, R31, !P1 ;  /* 0x0000001f241f7207 */ /* 0x000fc80004800000 */
[----:B------:R-:W-:-:S13]  /*5f70*/  ISETP.GE.AND P1, PT, R31, R6, PT ;  /* 0x000000061f00720c */ /* 0x000fda0003f26270 */
[----:B------:R-:W-:-:S05]  /*5f80*/  @P1 SEL R34, R34, RZ, !P2 ;  /* 0x000000ff22221207 */ /* 0x000fca0005000000 */
[----:B------:R-:W-:-:S07]  /*5f90*/  IMAD.IADD R11, R37, 0x1, R34 ;  /* 0x00000001250b7824 */ /* 0x000fce00078e0222 */
.L_x_61:
[----:B------:R-:W-:Y:S05]  /*5fa0*/  BSYNC.RECONVERGENT B2 ;  /* 0x0000000000027941 */ /* 0x000fea0003800200 */
.L_x_60:
        /* <DEDUP_REMOVED lines=56> */
.L_x_65:
[----:B------:R-:W0:Y:S02]  /*6330*/  LDC R34, c[0x0][0x390] ;  /* 0x0000e400ff227b82 */ /* 0x000e240000000800 */
        /* <DEDUP_REMOVED lines=9> */
[----:B------:R-:W-:Y:S02]  /*63d0*/  IABS R31, R35 ;  /* 0x00000023001f7213 */ /* 0x000fe40000000000 */
[----:B------:R-:W-:-:S03]  /*63e0*/  IABS R30, R34 ;  /* 0x00000022001e7213 */ /* 0x000fc60000000000 */
[----:B------:R-:W-:-:S04]  /*63f0*/  IMAD.HI.U32 R13, R36, R31, RZ ;  /* 0x0000001f240d7227 */ /* 0x000fc800078e00ff */
[----:B------:R-:W-:-:S04]  /*6400*/  IMAD.MOV R30, RZ, RZ, -R30 ;  /* 0x000000ffff1e7224 */ /* 0x000fc800078e0a1e */
        /* <DEDUP_REMOVED lines=8> */
[----:B------:R-:W-:Y:S01]  /*6490*/  @P1 VIADD R13, R13, 0x1 ;  /* 0x000000010d0d1836 */ /* 0x000fe20000000000 */
[----:B------:R-:W-:-:S03]  /*64a0*/  ISETP.NE.AND P1, PT, R34, RZ, PT ;  /* 0x000000ff2200720c */ /* 0x000fc60003f25270 */
[----:B------:R-:W-:Y:S01]  /*64b0*/  @!P3 IMAD.MOV R13, RZ, RZ, -R13 ;  /* 0x000000ffff0db224 */ /* 0x000fe200078e0a0d */
[----:B------:R-:W-:-:S04]  /*64c0*/  ISETP.NE.AND P3, PT, R37, RZ, PT ;  /* 0x000000ff2500720c */ /* 0x000fc80003f65270 */
[----:B------:R-:W-:-:S04]  /*64d0*/  SEL R13, R31, R13, !P1 ;  /* 0x0000000d1f0d7207 */ /* 0x000fc80004800000 */
[----:B------:R-:W-:-:S04]  /*64e0*/  ISETP.GE.AND P2, PT, R13, R6, PT ;  /* 0x000000060d00720c */ /* 0x000fc80003f46270 */
[----:B------:R-:W-:-:S04]  /*64f0*/  SEL R13, R34, RZ, !P2 ;  /* 0x000000ff220d7207 */ /* 0x000fc80005000000 */
[----:B------:R-:W-:-:S05]  /*6500*/  SEL R38, R13, R34, P3 ;  /* 0x000000220d267207 */ /* 0x000fca0001800000 */
[--C-:B------:R-:W-:Y:S02]  /*6510*/  IMAD.IADD R41, R33, 0x1, R38.reuse ;  /* 0x0000000121297824 */ /* 0x100fe400078e0226 */
[----:B------:R-:W-:-:S03]  /*6520*/  IMAD.IADD R13, R35, 0x1, R38 ;  /* 0x00000001230d7824 */ /* 0x000fc600078e0226 */
        /* <DEDUP_REMOVED lines=16> */
.L_x_64:
[----:B------:R-:W-:Y:S05]  /*6630*/  BSYNC.RECONVERGENT B2 ;  /* 0x0000000000027941 */ /* 0x000fea0003800200 */
.L_x_63:
[----:B------:R-:W-:Y:S02]  /*6640*/  R2UR UR4, R14 ;  /* 0x000000000e0472ca */ /* 0x000fe400000e0000 */
[----:B------:R-:W-:-:S13]  /*6650*/  R2UR UR5, R15 ;  /* 0x000000000f0572ca */ /* 0x000fda00000e0000 */
[----:B------:R-:W2:Y:S01]  /*6660*/  LDG.E.U8 R29, desc[UR4][R28.64+0x3] ;  /* 0x000003041c1d7981 */ /* 0x000ea2000c1e1100 */
[----:B------:R-:W-:Y:S01]  /*6670*/  BSSY.RECONVERGENT B2, `(.L_x_66) ;  /* 0x0000065000027945 */ /* 0x000fe20003800200 */
[----:B--2---:R-:W-:-:S13]  /*6680*/  ISETP.NE.AND P1, PT, R0, R29, PT ;  /* 0x0000001d0000720c */ /* 0x004fda0003f25270 */
[----:B------:R-:W-:Y:S05]  /*6690*/  @P1 BRA `(.L_x_67) ;  /* 0x0000000400881947 */ /* 0x000fea0003800000 */
[----:B------:R-:W-:-:S05]  /*66a0*/  VIADD R13, R33, 0x3 ;  /* 0x00000003210d7836 */ /* 0x000fca0000000000 */
[----:B------:R-:W-:-:S13]  /*66b0*/  ISETP.GE.AND P1, PT, R13, R12, PT ;  /* 0x0000000c0d00720c */ /* 0x000fda0003f26270 */
[----:B------:R-:W-:Y:S05]  /*66c0*/  @!P1 BRA `(.L_x_68) ;  /* 0x0000000000bc9947 */ /* 0x000fea0003800000 */
[----:B------:R-:W0:Y:S01]  /*66d0*/  LDC R11, c[0x0][0x390] ;  /* 0x0000e400ff0b7b82 */ /* 0x000e220000000800 */
[----:B------:R-:W-:Y:S02]  /*66e0*/  VIADD R34, R33, 0x4 ;  /* 0x0000000421227836 */ /* 0x000fe40000000000 */
[----:B------:R-:W-:Y:S01]  /*66f0*/  IMAD.MOV.U32 R28, RZ, RZ, RZ ;  /* 0x000000ffff1c7224 */ /* 0x000fe200078e00ff */
[-C--:B0-----:R-:W-:Y:S02]  /*6700*/  IABS R30, R11.reuse ;  /* 0x0000000b001e7213 */ /* 0x081fe40000000000 */
[----:B------:R-:W-:Y:S02]  /*6710*/  IABS R33, R11 ;  /* 0x0000000b00217213 */ /* 0x000fe40000000000 */
[----:B------:R-:W0:Y:S01]  /*6720*/  I2F.RP R13, R30 ;  /* 0x0000001e000d7306 */ /* 0x000e220000209400 */
[----:B------:R-:W-:Y:S02]  /*6730*/  ISETP.NE.AND P4, PT, R11, RZ, PT ;  /* 0x000000ff0b00720c */ /* 0x000fe40003f85270 */
[----:B------:R-:W-:-:S05]  /*6740*/  IMAD.MOV R36, RZ, RZ, -R33 ;  /* 0x000000ffff247224 */ /* 0x000fca00078e0a21 */
[----:B0-----:R-:W0:Y:S02]  /*6750*/  MUFU.RCP R13, R13 ;  /* 0x0000000d000d7308 */ /* 0x001e240000001000 */
[----:B0-----:R-:W-:-:S06]  /*6760*/  VIADD R31, R13, 0xffffffe ;  /* 0x0ffffffe0d1f7836 */ /* 0x001fcc0000000000 */
[----:B------:R0:W1:Y:S02]  /*6770*/  F2I.FTZ.U32.TRUNC.NTZ R29, R31 ;  /* 0x0000001f001d7305 */ /* 0x000064000021f000 */
[----:B0-----:R-:W-:Y:S01]  /*6780*/  LOP3.LUT R31, RZ, R11, RZ, 0x33, !PT ;  /* 0x0000000bff1f7212 */ /* 0x001fe200078e33ff */
[----:B-1----:R-:W-:-:S04]  /*6790*/  IMAD.MOV R35, RZ, RZ, -R29 ;  /* 0x000000ffff237224 */ /* 0x002fc800078e0a1d */
[----:B------:R-:W-:-:S04]  /*67a0*/  IMAD R35, R35, R30, RZ ;  /* 0x0000001e23237224 */ /* 0x000fc800078e02ff */
[----:B------:R-:W-:Y:S01]  /*67b0*/  IMAD.HI.U32 R28, R29, R35, R28 ;  /* 0x000000231d1c7227 */ /* 0x000fe200078e001c */
        /* <DEDUP_REMOVED lines=30> */
[----:B------:R-:W-:Y:S01]  /*69a0*/  IMAD.IADD R11, R34, 0x1, -R11 ;  /* 0x00000001220b7824 */ /* 0x000fe200078e0a0b */
[----:B------:R-:W-:Y:S06]  /*69b0*/  BRA `(.L_x_67) ;  /* 0x0000000000c07947 */ /* 0x000fec0003800000 */
.L_x_68:
[----:B------:R-:W0:Y:S02]  /*69c0*/  LDC R30, c[0x0][0x390] ;  /* 0x0000e400ff1e7b82 */ /* 0x000e240000000800 */
[-C--:B0-----:R-:W-:Y:S02]  /*69d0*/  IABS R11, R30.reuse ;  /* 0x0000001e000b7213 */ /* 0x081fe40000000000 */
[----:B------:R-:W-:Y:S02]  /*69e0*/  LOP3.LUT R35, RZ, R30, RZ, 0x33, !PT ;  /* 0x0000001eff237212 */ /* 0x000fe400078e33ff */
        /* <DEDUP_REMOVED lines=45> */
.L_x_67:
[----:B------:R-:W-:Y:S05]  /*6cc0*/  BSYNC.RECONVERGENT B2 ;  /* 0x0000000000027941 */ /* 0x000fea0003800200 */
.L_x_66:
[----:B------:R-:W-:Y:S05]  /*6cd0*/  @P0 BRA `(.L_x_69) ;  /* 0xffffffe400540947 */ /* 0x000fea000383ffff */
[----:B------:R-:W-:-:S07]  /*6ce0*/  IMAD.MOV.U32 R32, RZ, RZ, R7 ;  /* 0x000000ffff207224 */ /* 0x000fce00078e0007 */
.L_x_56:
[----:B------:R-:W-:Y:S02]  /*6cf0*/  ISETP.NE.AND P1, PT, R8, RZ, PT ;  /* 0x000000ff0800720c */ /* 0x000fe40003f25270 */
[----:B------:R-:W-:-:S11]  /*6d00*/  PLOP3.LUT P0, PT, PT, PT, PT, 0x8, 0x80 ;  /* 0x000000000080781c */ /* 0x000fd60003f0e170 */
[----:B------:R-:W-:Y:S05]  /*6d10*/  @!P1 BRA `(.L_x_55) ;  /* 0x0000002000a89947 */ /* 0x000fea0003800000 */
[----:B------:R-:W0:Y:S01]  /*6d20*/  LDC.64 R28, c[0x0][0x380] ;  /* 0x0000e000ff1c7b82 */ /* 0x000e220000000a00 */
[----:B------:R-:W-:Y:S01]  /*6d30*/  IMAD.IADD R33, R3, 0x1, R32 ;  /* 0x0000000103217824 */ /* 0x000fe200078e0220 */
[----:B--2---:R-:W-:Y:S02]  /*6d40*/  R2UR UR4, R14 ;  /* 0x000000000e0472ca */ /* 0x004fe400000e0000 */
[----:B------:R-:W-:Y:S02]  /*6d50*/  R2UR UR5, R15 ;  /* 0x000000000f0572ca */ /* 0x000fe400000e0000 */
[----:B0-----:R-:W-:-:S04]  /*6d60*/  IADD3 R30, P1, PT, R33, R28, RZ ;  /* 0x0000001c211e7210 */ /* 0x001fc80007f3e0ff */
[----:B------:R-:W-:-:S07]  /*6d70*/  LEA.HI.X.SX32 R31, R33, R29, 0x1, P1 ;  /* 0x0000001d211f7211 */ /* 0x000fce00008f0eff */
[----:B------:R-:W2:Y:S01]  /*6d80*/  LDG.E.U8 R31, desc[UR4][R30.64] ;  /* 0x000000041e1f7981 */ /* 0x000ea2000c1e1100 */
[----:B------:R-:W-:Y:S01]  /*6d90*/  BSSY.RECONVERGENT B2, `(.L_x_70) ;  /* 0x0000065000027945 */ /* 0x000fe20003800200 */
[----:B--2--5:R-:W-:-:S13]  /*6da0*/  ISETP.NE.AND P1, PT, R0, R31, PT ;  /* 0x0000001f0000720c */ /* 0x024fda0003f25270 */
[----:B------:R-:W-:Y:S05]  /*6db0*/  @P1 BRA `(.L_x_71) ;  /* 0x0000000400881947 */ /* 0x000fea0003800000 */
[----:B------:R-:W-:-:S13]  /*6dc0*/  ISETP.GE.AND P1, PT, R33, R12, PT ;  /* 0x0000000c2100720c */ /* 0x000fda0003f26270 */
[----:B------:R-:W-:Y:S05]  /*6dd0*/  @!P1 BRA `(.L_x_72) ;  /* 0x0000000000bc9947 */ /* 0x000fea0003800000 */
        /* <DEDUP_REMOVED lines=47> */
.L_x_72:
        /* <DEDUP_REMOVED lines=48> */
[----:B------:R-:W-:-:S07]  /*73d0*/  IMAD.IADD R11, R38, 0x1, R11 ;  /* 0x00000001260b7824 */ /* 0x000fce00078e020b */
.L_x_71:
[----:B------:R-:W-:Y:S05]  /*73e0*/  BSYNC.RECONVERGENT B2 ;  /* 0x0000000000027941 */ /* 0x000fea0003800200 */
.L_x_70:
[----:B------:R-:W-:-:S13]  /*73f0*/  ISETP.NE.AND P1, PT, R8, 0x1, PT ;  /* 0x000000010800780c */ /* 0x000fda0003f25270 */
[----:B------:R-:W-:Y:S05]  /*7400*/  @!P1 BRA `(.L_x_55) ;  /* 0x0000001800ec9947 */ /* 0x000fea0003800000 */
[----:B------:R-:W-:Y:S02]  /*7410*/  R2UR UR4, R14 ;  /* 0x000000000e0472ca */ /* 0x000fe400000e0000 */
[----:B------:R-:W-:Y:S02]  /*7420*/  R2UR UR5, R15 ;  /* 0x000000000f0572ca */ /* 0x000fe400000e0000 */
[--C-:B------:R-:W-:Y:S02]  /*7430*/  IADD3 R28, P1, P2, R28, R32, R3.reuse ;  /* 0x000000201c1c7210 */ /* 0x100fe40007a3e003 */
[----:B------:R-:W-:-:S04]  /*7440*/  SHF.R.S32.HI R30, RZ, 0x1f, R3 ;  /* 0x0000001fff1e7819 */ /* 0x000fc80000011403 */
[----:B------:R-:W-:-:S05]  /*7450*/  IADD3.X R29, PT, PT, R29, RZ, R30, P1, P2 ;  /* 0x000000ff1d1d7210 */ /* 0x000fca0000fe441e */
        /* <DEDUP_REMOVED lines=8> */
[----:B------:R-:W-:-:S05]  /*74e0*/  VIADD R34, R33, 0x2 ;  /* 0x0000000221227836 */ /* 0x000fca0000000000 */
[----:B------:R-:W-:Y:S02]  /*74f0*/  IABS R32, R34 ;  /* 0x0000002200207213 */ /* 0x000fe40000000000 */
[-C--:B0-----:R-:W-:Y:S02]  /*7500*/  IABS R11, R3.reuse ;  /* 0x00000003000b7213 */ /* 0x081fe40000000000 */
[----:B------:R-:W-:Y:S02]  /*7510*/  ISETP.NE.AND P4, PT, R3, RZ, PT ;  /* 0x000000ff0300720c */ /* 0x000fe40003f85270 */
[----:B------:R-:W0:Y:S01]  /*7520*/  I2F.RP R13, R11 ;  /* 0x0000000b000d7306 */ /* 0x000e220000209400 */
[----:B------:R-:W-:-:S07]  /*7530*/  LOP3.LUT R36, RZ, R3, RZ, 0x33, !PT ;  /* 0x00000003ff247212 */ /* 0x000fce00078e33ff */
[----:B0-----:R-:W0:Y:S02]  /*7540*/  MUFU.RCP R13, R13 ;  /* 0x0000000d000d7308 */ /* 0x001e240000001000 */
[----:B0-----:R-:W-:-:S06]  /*7550*/  VIADD R31, R13, 0xffffffe ;  /* 0x0ffffffe0d1f7836 */ /* 0x001fcc0000000000 */
[----:B------:R-:W0:Y:S02]  /*7560*/  F2I.FTZ.U32.TRUNC.NTZ R31, R31 ;  /* 0x0000001f001f7305 */ /* 0x000e24000021f000 */
[----:B0-----:R-:W-:-:S04]  /*7570*/  IMAD.MOV R30, RZ, RZ, -R31 ;  /* 0x000000ffff1e7224 */ /* 0x001fc800078e0a1f */
[----:B------:R-:W-:Y:S02]  /*7580*/  IMAD R35, R30, R11, RZ ;  /* 0x0000000b1e237224 */ /* 0x000fe400078e02ff */
[----:B------:R-:W-:-:S04]  /*7590*/  IMAD.MOV.U32 R30, RZ, RZ, RZ ;  /* 0x000000ffff1e7224 */ /* 0x000fc800078e00ff */
[----:B------:R-:W-:Y:S01]  /*75a0*/  IMAD.HI.U32 R30, R31, R35, R30 ;  /* 0x000000231f1e7227 */ /* 0x000fe200078e001e */
[-C--:B------:R-:W-:Y:S02]  /*75b0*/  IABS R35, R3.reuse ;  /* 0x0000000300237213 */ /* 0x080fe40000000000 */
[----:B------:R-:W-:-:S03]  /*75c0*/  LOP3.LUT R31, R34, R3, RZ, 0x3c, !PT ;  /* 0x00000003221f7212 */ /* 0x000fc600078e3cff */
[----:B------:R-:W-:Y:S01]  /*75d0*/  IMAD.MOV R35, RZ, RZ, -R35 ;  /* 0x000000ffff237224 */ /* 0x000fe200078e0a23 */
[----:B------:R-:W-:Y:S01]  /*75e0*/  ISETP.GE.AND P3, PT, R31, RZ, PT ;  /* 0x000000ff1f00720c */ /* 0x000fe20003f66270 */
[----:B------:R-:W-:-:S04]  /*75f0*/  IMAD.HI.U32 R13, R30, R32, RZ ;  /* 0x000000201e0d7227 */ /* 0x000fc800078e00ff */
[----:B------:R-:W-:-:S05]  /*7600*/  IMAD R32, R13, R35, R32 ;  /* 0x000000230d207224 */ /* 0x000fca00078e0220 */
[----:B------:R-:W-:-:S13]  /*7610*/  ISETP.GT.U32.AND P2, PT, R11, R32, PT ;  /* 0x000000200b00720c */ /* 0x000fda0003f44070 */
        /* <DEDUP_REMOVED lines=26> */
.L_x_75:
        /* <DEDUP_REMOVED lines=48> */
.L_x_74:
[----:B------:R-:W-:Y:S05]  /*7ac0*/  BSYNC.RECONVERGENT B2 ;  /* 0x0000000000027941 */ /* 0x000fea0003800200 */
.L_x_73:
[----:B------:R-:W-:-:S13]  /*7ad0*/  ISETP.NE.AND P1, PT, R8, 0x2, PT ;  /* 0x000000020800780c */ /* 0x000fda0003f25270 */
[----:B------:R-:W-:Y:S05]  /*7ae0*/  @!P1 BRA `(.L_x_55) ;  /* 0x0000001400349947 */ /* 0x000fea0003800000 */
[----:B------:R-:W-:Y:S02]  /*7af0*/  R2UR UR4, R14 ;  /* 0x000000000e0472ca */ /* 0x000fe400000e0000 */
[----:B------:R-:W-:-:S13]  /*7b00*/  R2UR UR5, R15 ;  /* 0x000000000f0572ca */ /* 0x000fda00000e0000 */
[----:B------:R-:W2:Y:S02]  /*7b10*/  LDG.E.U8 R29, desc[UR4][R28.64+0x2] ;  /* 0x000002041c1d7981 */ /* 0x000ea4000c1e1100 */
        /* <DEDUP_REMOVED lines=9> */
[----:B------:R-:W-:Y:S02]  /*7bb0*/  IABS R32, R0 ;  /* 0x0000000000207213 */ /* 0x000fe40000000000 */
[----:B------:R-:W0:Y:S01]  /*7bc0*/  I2F.RP R11, R3 ;  /* 0x00000003000b7306 */ /* 0x000e220000209400 */
[----:B------:R-:W-:-:S07]  /*7bd0*/  ISETP.NE.AND P4, PT, R0, RZ, PT ;  /* 0x000000ff0000720c */ /* 0x000fce0003f85270 */
[----:B0-----:R-:W0:Y:S02]  /*7be0*/  MUFU.RCP R11, R11 ;  /* 0x0000000b000b7308 */ /* 0x001e240000001000 */
[----:B0-----:R-:W-:-:S06]  /*7bf0*/  VIADD R12, R11, 0xffffffe ;  /* 0x0ffffffe0b0c7836 */ /* 0x001fcc0000000000 */
[----:B------:R0:W1:Y:S02]  /*7c00*/  F2I.FTZ.U32.TRUNC.NTZ R13, R12 ;  /* 0x0000000c000d7305 */ /* 0x000064000021f000 */
[----:B0-----:R-:W-:Y:S02]  /*7c10*/  IMAD.MOV.U32 R12, RZ, RZ, RZ ;  /* 0x000000ffff0c7224 */ /* 0x001fe400078e00ff */
[----:B-1----:R-:W-:-:S04]  /*7c20*/  IMAD.MOV R28, RZ, RZ, -R13 ;  /* 0x000000ffff1c7224 */ /* 0x002fc800078e0a0d */
[----:B------:R-:W-:Y:S02]  /*7c30*/  IMAD R29, R28, R3, RZ ;  /* 0x000000031c1d7224 */ /* 0x000fe400078e02ff */
[----:B------:R-:W-:Y:S02]  /*7c40*/  IMAD.MOV.U32 R28, RZ, RZ, R30 ;  /* 0x000000ffff1c7224 */ /* 0x000fe400078e001e */
[----:B------:R-:W-:-:S04]  /*7c50*/  IMAD.HI.U32 R31, R13, R29, R12 ;  /* 0x0000001d0d1f7227 */ /* 0x000fc800078e000c */
[----:B------:R-:W-:Y:S02]  /*7c60*/  IMAD.MOV R30, RZ, RZ, -R32 ;  /* 0x000000ffff1e7224 */ /* 0x000fe400078e0a20 */
[----:B------:R-:W-:-:S04]  /*7c70*/  IMAD.HI.U32 R11, R31, R28, RZ ;  /* 0x0000001c1f0b7227 */ /* 0x000fc800078e00ff */
[----:B------:R-:W-:Y:S01]  /*7c80*/  IMAD R12, R11, R30, R28 ;  /* 0x0000001e0b0c7224 */ /* 0x000fe200078e021c */
[----:B------:R-:W-:-:S04]  /*7c90*/  LOP3.LUT R28, RZ, R0, RZ, 0x33, !PT ;  /* 0x00000000ff1c7212 */ /* 0x000fc800078e33ff */
        /* <DEDUP_REMOVED lines=29> */
.L_x_76:
[----:B------:R-:W0:Y:S01]  /*7e70*/  LDC R11, c[0x0][0x390] ;  /* 0x0000e400ff0b7b82 */ /* 0x000e220000000800 */
[----:B------:R-:W-:-:S05]  /*7e80*/  VIADD R28, R33, 0x1 ;  /* 0x00000001211c7836 */ /* 0x000fca0000000000 */
[----:B------:R-:W-:Y:S02]  /*7e90*/  IABS R30, R28 ;  /* 0x0000001c001e7213 */ /* 0x000fe40000000000 */
[-C--:B0-----:R-:W-:Y:S02]  /*7ea0*/  IABS R0, R11.reuse ;  /* 0x0000000b00007213 */ /* 0x081fe40000000000 */
[-C--:B------:R-:W-:Y:S02]  /*7eb0*/  IABS R32, R11.reuse ;  /* 0x0000000b00207213 */ /* 0x080fe40000000000 */
[----:B------:R-:W0:Y:S01]  /*7ec0*/  I2F.RP R29, R0 ;  /* 0x00000000001d7306 */ /* 0x000e220000209400 */
[----:B------:R-:W-:-:S07]  /*7ed0*/  LOP3.LUT R34, RZ, R11, RZ, 0x33, !PT ;  /* 0x0000000bff227212 */ /* 0x000fce00078e33ff */
[----:B0-----:R-:W0:Y:S02]  /*7ee0*/  MUFU.RCP R29, R29 ;  /* 0x0000001d001d7308 */ /* 0x001e240000001000 */
[----:B0-----:R-:W-:Y:S02]  /*7ef0*/  VIADD R12, R29, 0xffffffe ;  /* 0x0ffffffe1d0c7836 */ /* 0x001fe40000000000 */
[----:B------:R-:W-:-:S04]  /*7f00*/  IMAD.MOV R29, RZ, RZ, -R32 ;  /* 0x000000ffff1d7224 */ /* 0x000fc800078e0a20 */
[----:B------:R0:W1:Y:S02]  /*7f10*/  F2I.FTZ.U32.TRUNC.NTZ R13, R12 ;  /* 0x0000000c000d7305 */ /* 0x000064000021f000 */
[----:B0-----:R-:W-:Y:S02]  /*7f20*/  IMAD.MOV.U32 R12, RZ, RZ, RZ ;  /* 0x000000ffff0c7224 */ /* 0x001fe400078e00ff */
[----:B-1----:R-:W-:-:S04]  /*7f30*/  IMAD.MOV R31, RZ, RZ, -R13 ;  /* 0x000000ffff1f7224 */ /* 0x002fc800078e0a0d */
[----:B------:R-:W-:-:S04]  /*7f40*/  IMAD R31, R31, R0, RZ ;  /* 0x000000001f1f7224 */ /* 0x000fc800078e02ff */
[----:B------:R-:W-:-:S04]  /*7f50*/  IMAD.HI.U32 R31, R13, R31, R12 ;  /* 0x0000001f0d1f7227 */ /* 0x000fc800078e000c */
[----:B------:R-:W-:-:S04]  /*7f60*/  IMAD.MOV.U32 R13, RZ, RZ, R30 ;  /* 0x000000ffff0d7224 */ /* 0x000fc800078e001e */
        /* <DEDUP_REMOVED lines=16> */
[----:B------:R-:W-:-:S05]  /*8070*/  IMAD.IADD R32, R33, 0x1, R12 ;  /* 0x0000000121207824 */ /* 0x000fca00078e020c */
[----:B------:R-:W-:-:S05]  /*8080*/  IABS R30, R32 ;  /* 0x00000020001e7213 */ /* 0x000fca0000000000 */
[----:B------:R-:W-:-:S04]  /*8090*/  IMAD.HI.U32 R3, R31, R30, RZ ;  /* 0x0000001e1f037227 */ /* 0x000fc800078e00ff */
[----:B------:R-:W-:-:S05]  /*80a0*/  IMAD R13, R3, R29, R30 ;  /* 0x0000001d030d7224 */ /* 0x000fca00078e021e */
[----:B------:R-:W-:-:S13]  /*80b0*/  ISETP.GT.U32.AND P3, PT, R0, R13, PT ;  /* 0x0000000d0000720c */ /* 0x000fda0003f64070 */
[----:B------:R-:W-:Y:S02]  /*80c0*/  @!P3 IMAD.IADD R13, R13, 0x1, -R0 ;  /* 0x000000010d0db824 */ /* 0x000fe400078e0a00 */
[----:B------:R-:W-:-:S03]  /*80d0*/  @!P3 VIADD R3, R3, 0x1 ;  /* 0x000000010303b836 */ /* 0x000fc60000000000 */
[----:B------:R-:W-:Y:S01]  /*80e0*/  ISETP.GE.U32.AND P2, PT, R13, R0, PT ;  /* 0x000000000d00720c */ /* 0x000fe20003f46070 */
[----:B------:R-:W-:Y:S01]  /*80f0*/  IMAD.IADD R13, R28, 0x1, R12 ;  /* 0x000000011c0d7824 */ /* 0x000fe200078e020c */
        /* <DEDUP_REMOVED lines=8> */
[----:B------:R-:W-:Y:S01]  /*8180*/  IMAD.IADD R11, R32, 0x1, R11 ;  /* 0x00000001200b7824 */ /* 0x000fe200078e020b */
[----:B------:R-:W-:Y:S06]  /*8190*/  BRA `(.L_x_55) ;  /* 0x0000000c00887947 */ /* 0x000fec0003800000 */
.L_x_54:
        /* <DEDUP_REMOVED lines=16> */
.L_x_90:
[----:B------:R-:W0:Y:S01]  /*82a0*/  LDCU UR6, c[0x0][0x390] ;  /* 0x00007200ff0677ac */ /* 0x000e220008000800 */
[----:B--2---:R-:W-:Y:S01]  /*82b0*/  R2UR UR7, R15 ;  /* 0x000000000f0772ca */ /* 0x004fe200000e0000 */
[----:B------:R-:W1:Y:S01]  /*82c0*/  LDCU.64 UR4, c[0x0][0x380] ;  /* 0x00007000ff0477ac */ /* 0x000e620008000a00 */
[----:B0-----:R-:W-:Y:S01]  /*82d0*/  IMAD.U32 R0, RZ, RZ, UR6 ;  /* 0x00000006ff007e24 */ /* 0x001fe2000f8e00ff */
[----:B------:R-:W-:-:S03]  /*82e0*/  R2UR UR6, R14 ;  /* 0x000000000e0672ca */ /* 0x000fc600000e0000 */
[----:B------:R-:W-:-:S05]  /*82f0*/  IMAD R33, R6, R0, R31 ;  /* 0x0000000006217224 */ /* 0x000fca00078e021f */
[----:B-1----:R-:W-:-:S04]  /*8300*/  IADD3 R28, P1, PT, R33, UR4, RZ ;  /* 0x00000004211c7c10 */ /* 0x002fc8000ff3e0ff */
[----:B------:R-:W-:-:S05]  /*8310*/  LEA.HI.X.SX32 R29, R33, UR5, 0x1, P1 ;  /* 0x00000005211d7c11 */ /* 0x000fca00088f0eff */
        /* <DEDUP_REMOVED lines=8> */
[----:B------:R-:W-:-:S05]  /*83a0*/  IMAD.IADD R13, R33, 0x1, -R0 ;  /* 0x00000001210d7824 */ /* 0x000fca00078e0a00 */
[----:B------:R-:W-:-:S04]  /*83b0*/  SHF.R.S32.HI R30, RZ, 0x1f, R13 ;  /* 0x0000001fff1e7819 */ /* 0x000fc8000001140d */
[----:B------:R-:W-:-:S05]  /*83c0*/  LOP3.LUT R30, R30, R9, RZ, 0xc0, !PT ;  /* 0x000000091e1e7212 */ /* 0x000fca00078ec0ff */
[----:B------:R-:W-:-:S04]  /*83d0*/  IMAD.IADD R13, R13, 0x1, R30 ;  /* 0x000000010d0d7824 */ /* 0x000fc800078e021e */
[----:B------:R-:W-:-:S05]  /*83e0*/  IMAD.IADD R11, R13, 0x1, -R0 ;  /* 0x000000010d0b7824 */ /* 0x000fca00078e0a00 */
[----:B------:R-:W-:-:S04]  /*83f0*/  SHF.R.S32.HI R30, RZ, 0x1f, R11 ;  /* 0x0000001fff1e7819 */ /* 0x000fc8000001140b */
[----:B------:R-:W-:-:S05]  /*8400*/  LOP3.LUT R30, R30, R9, RZ, 0xc0, !PT ;  /* 0x000000091e1e7212 */ /* 0x000fca00078ec0ff */
[----:B------:R-:W-:Y:S01]  /*8410*/  IMAD.IADD R11, R11, 0x1, R30 ;  /* 0x000000010b0b7824 */ /* 0x000fe200078e021e */
[----:B------:R-:W-:Y:S06]  /*8420*/  BRA `(.L_x_79) ;  /* 0x0000000000207947 */ /* 0x000fec0003800000 */
.L_x_80:
[----:B------:R-:W-:-:S05]  /*8430*/  IMAD.IADD R30, R33, 0x1, R0 ;  /* 0x00000001211e7824 */ /* 0x000fca00078e0200 */
[----:B------:R-:W-:-:S04]  /*8440*/  ISETP.GE.AND P2, PT, R30, R9, PT ;  /* 0x000000091e00720c */ /* 0x000fc80003f46270 */
[----:B------:R-:W-:-:S05]  /*8450*/  SEL R13, R9, RZ, P2 ;  /* 0x000000ff090d7207 */ /* 0x000fca0001000000 */
[----:B------:R-:W-:-:S04]  /*8460*/  IMAD.IADD R13, R30, 0x1, -R13 ;  /* 0x000000011e0d7824 */ /* 0x000fc800078e0a0d */
[----:B------:R-:W-:-:S05]  /*8470*/  IMAD.IADD R30, R13, 0x1, R0 ;  /* 0x000000010d1e7824 */ /* 0x000fca00078e0200 */
[----:B------:R-:W-:-:S04]  /*8480*/  ISETP.GE.AND P2, PT, R30, R9, PT ;  /* 0x000000091e00720c */ /* 0x000fc80003f46270 */
[----:B------:R-:W-:-:S05]  /*8490*/  SEL R11, R9, RZ, P2 ;  /* 0x000000ff090b7207 */ /* 0x000fca0001000000 */
[----:B------:R-:W-:-:S07]  /*84a0*/  IMAD.IADD R11, R30, 0x1, -R11 ;  /* 0x000000011e0b7824 */ /* 0x000fce00078e0a0b */
.L_x_79:
[----:B------:R-:W-:Y:S05]  /*84b0*/  BSYNC.RECONVERGENT B2 ;  /* 0x0000000000027941 */ /* 0x000fea0003800200 */
.L_x_78:
[----:B------:R-:W-:Y:S02]  /*84c0*/  R2UR UR4, R14 ;  /* 0x000000000e0472ca */ /* 0x000fe400000e0000 */
[----:B------:R-:W-:Y:S02]  /*84d0*/  R2UR UR5, R15 ;  /* 0x000000000f0572ca */ /* 0x000fe400000e0000 */
[----:B------:R-:W-:-:S05]  /*84e0*/  IADD3 R28, P2, PT, R28, R0, RZ ;  /* 0x000000001c1c7210 */ /* 0x000fca0007f5e0ff */
[----:B------:R-:W-:-:S06]  /*84f0*/  IMAD.X R29, RZ, RZ, R29, P2 ;  /* 0x000000ffff1d7224 */ /* 0x000fcc00010e061d */
[----:B------:R-:W2:Y:S01]  /*8500*/  LDG.E.U8 R30, desc[UR4][R28.64] ;  /* 0x000000041c1e7981 */ /* 0x000ea2000c1e1100 */
[----:B------:R-:W-:Y:S01]  /*8510*/  BSSY.RECONVERGENT B2, `(.L_x_81) ;  /* 0x0000016000027945 */ /* 0x000fe20003800200 */
[----:B------:R-:W-:Y:S01]  /*8520*/  IMAD.IADD R35, R33, 0x1, R0 ;  /* 0x0000000121237824 */ /* 0x000fe200078e0200 */
[----:B--2---:R-:W-:-:S13]  /*8530*/  ISETP.NE.AND P2, PT, R3, R30, PT ;  /* 0x0000001e0300720c */ /* 0x004fda0003f45270 */
[----:B------:R-:W-:Y:S05]  /*8540*/  @P2 BRA `(.L_x_82) ;  /* 0x0000000000482947 */ /* 0x000fea0003800000 */
[----:B------:R-:W-:-:S13]  /*8550*/  ISETP.GE.AND P2, PT, R35, R12, PT ;  /* 0x0000000c2300720c */ /* 0x000fda0003f46270 */
[----:B------:R-:W-:Y:S05]  /*8560*/  @!P2 BRA `(.L_x_83) ;  /* 0x000000000024a947 */ /* 0x000fea0003800000 */
[----:B------:R-:W-:-:S05]  /*8570*/  IMAD.IADD R30, R35, 0x1, R0 ;  /* 0x00000001231e7824 */ /* 0x000fca00078e0200 */
[----:B------:R-:W-:-:S04]  /*8580*/  ISETP.GE.AND P2, PT, R30, R9, PT ;  /* 0x000000091e00720c */ /* 0x000fc80003f46270 */
[----:B------:R-:W-:-:S05]  /*8590*/  SEL R13, R9, RZ, P2 ;  /* 0x000000ff090d7207 */ /* 0x000fca0001000000 */
[----:B------:R-:W-:-:S04]  /*85a0*/  IMAD.IADD R13, R30, 0x1, -R13 ;  /* 0x000000011e0d7824 */ /* 0x000fc800078e0a0d */
[----:B------:R-:W-:-:S05]  /*85b0*/  IMAD.IADD R30, R13, 0x1, R0 ;  /* 0x000000010d1e7824 */ /* 0x000fca00078e0200 */
[----:B------:R-:W-:-:S04]  /*85c0*/  ISETP.GE.AND P2, PT, R30, R9, PT ;  /* 0x000000091e00720c */ /* 0x000fc80003f46270 */
[----:B------:R-:W-:-:S05]  /*85d0*/  SEL R11, R9, RZ, P2 ;  /* 0x000000ff090b7207 */ /* 0x000fca0001000000 */
[----:B------:R-:W-:Y:S01]  /*85e0*/  IMAD.IADD R11, R30, 0x1, -R11 ;  /* 0x000000011e0b7824 */ /* 0x000fe200078e0a0b */
[----:B------:R-:W-:Y:S06]  /*85f0*/  BRA `(.L_x_82) ;  /* 0x00000000001c7947 */ /* 0x000fec0003800000 */
.L_x_83:
[----:B------:R-:W-:-:S04]  /*8600*/  SHF.R.S32.HI R30, RZ, 0x1f, R33 ;  /* 0x0000001fff1e7819 */ /* 0x000fc80000011421 */
[----:B------:R-:W-:-:S05]  /*8610*/  LOP3.LUT R30, R30, R9, RZ, 0xc0, !PT ;  /* 0x000000091e1e7212 */ /* 0x000fca00078ec0ff */
[----:B------:R-:W-:-:S04]  /*8620*/  IMAD.IADD R13, R33, 0x1, R30 ;  /* 0x00000001210d7824 */ /* 0x000fc800078e021e */
[----:B------:R-:W-:-:S05]  /*8630*/  IMAD.IADD R11, R13, 0x1, -R0 ;  /* 0x000000010d0b7824 */ /* 0x000fca00078e0a00 */
[----:B------:R-:W-:-:S04]  /*8640*/  SHF.R.S32.HI R30, RZ, 0x1f, R11 ;  /* 0x0000001fff1e7819 */ /* 0x000fc8000001140b */
[----:B------:R-:W-:-:S05]  /*8650*/  LOP3.LUT R30, R30, R9, RZ, 0xc0, !PT ;  /* 0x000000091e1e7212 */ /* 0x000fca00078ec0ff */
[----:B------:R-:W-:-:S07]  /*8660*/  IMAD.IADD R11, R11, 0x1, R30 ;  /* 0x000000010b0b7824 */ /* 0x000fce00078e021e */
.L_x_82:
[----:B------:R-:W-:Y:S05]  /*8670*/  BSYNC.RECONVERGENT B2 ;  /* 0x0000000000027941 */ /* 0x000fea0003800200 */
.L_x_81:
        /* <DEDUP_REMOVED lines=20> */
.L_x_86:
[----:B------:R-:W-:-:S04]  /*87c0*/  SHF.R.S32.HI R30, RZ, 0x1f, R35 ;  /* 0x0000001fff1e7819 */ /* 0x000fc80000011423 */
[----:B------:R-:W-:-:S05]  /*87d0*/  LOP3.LUT R30, R30, R9, RZ, 0xc0, !PT ;  /* 0x000000091e1e7212 */ /* 0x000fca00078ec0ff */
[----:B------:R-:W-:-:S04]  /*87e0*/  IMAD.IADD R13, R35, 0x1, R30 ;  /* 0x00000001230d7824 */ /* 0x000fc800078e021e */
[----:B------:R-:W-:-:S05]  /*87f0*/  IMAD.IADD R11, R13, 0x1, -R0 ;  /* 0x000000010d0b7824 */ /* 0x000fca00078e0a00 */
[----:B------:R-:W-:-:S04]  /*8800*/  SHF.R.S32.HI R30, RZ, 0x1f, R11 ;  /* 0x0000001fff1e7819 */ /* 0x000fc8000001140b */
[----:B------:R-:W-:-:S05]  /*8810*/  LOP3.LUT R30, R30, R9, RZ, 0xc0, !PT ;  /* 0x000000091e1e7212 */ /* 0x000fca00078ec0ff */
[----:B------:R-:W-:-:S07]  /*8820*/  IMAD.IADD R11, R11, 0x1, R30 ;  /* 0x000000010b0b7824 */ /* 0x000fce00078e021e */
.L_x_85:
[----:B------:R-:W-:Y:S05]  /*8830*/  BSYNC.RECONVERGENT B2 ;  /* 0x0000000000027941 */ /* 0x000fea0003800200 */
.L_x_84:
[----:B------:R-:W-:Y:S02]  /*8840*/  R2UR UR4, R14 ;  /* 0x000000000e0472ca */ /* 0x000fe400000e0000 */
[----:B------:R-:W-:Y:S02]  /*8850*/  R2UR UR5, R15 ;  /* 0x000000000f0572ca */ /* 0x000fe400000e0000 */
[----:B------:R-:W-:-:S05]  /*8860*/  IADD3 R28, P2, PT, R28, R0, RZ ;  /* 0x000000001c1c7210 */ /* 0x000fca0007f5e0ff */
[----:B------:R-:W-:-:S06]  /*8870*/  IMAD.X R29, RZ, RZ, R29, P2 ;  /* 0x000000ffff1d7224 */ /* 0x000fcc00010e061d */
[----:B------:R-:W2:Y:S01]  /*8880*/  LDG.E.U8 R28, desc[UR4][R28.64] ;  /* 0x000000041c1c7981 */ /* 0x000ea2000c1e1100 */
[----:B------:R-:W-:Y:S01]  /*8890*/  BSSY.RECONVERGENT B2, `(.L_x_87) ;  /* 0x0000016000027945 */ /* 0x000fe20003800200 */
[----:B--2---:R-:W-:-:S13]  /*88a0*/  ISETP.NE.AND P2, PT, R3, R28, PT ;  /* 0x0000001c0300720c */ /* 0x004fda0003f45270 */
[----:B------:R-:W-:Y:S05]  /*88b0*/  @P2 BRA `(.L_x_88) ;  /* 0x00000000004c2947 */ /* 0x000fea0003800000 */
[----:B------:R-:W-:-:S05]  /*88c0*/  IMAD.IADD R11, R33, 0x1, R0 ;  /* 0x00000001210b7824 */ /* 0x000fca00078e0200 */
        /* <DEDUP_REMOVED lines=11> */
.L_x_89:
[----:B------:R-:W-:-:S04]  /*8980*/  SHF.R.S32.HI R28, RZ, 0x1f, R33 ;  /* 0x0000001fff1c7819 */ /* 0x000fc80000011421 */
[----:B------:R-:W-:-:S05]  /*8990*/  LOP3.LUT R28, R28, R9, RZ, 0xc0, !PT ;  /* 0x000000091c1c7212 */ /* 0x000fca00078ec0ff */
[----:B------:R-:W-:-:S04]  /*89a0*/  IMAD.IADD R13, R33, 0x1, R28 ;  /* 0x00000001210d7824 */ /* 0x000fc800078e021c */
[----:B------:R-:W-:-:S05]  /*89b0*/  IMAD.IADD R11, R13, 0x1, -R0 ;  /* 0x000000010d0b7824 */ /* 0x000fca00078e0a00 */
[----:B------:R-:W-:-:S04]  /*89c0*/  SHF.R.S32.HI R28, RZ, 0x1f, R11 ;  /* 0x0000001fff1c7819 */ /* 0x000fc8000001140b */
[----:B------:R-:W-:-:S05]  /*89d0*/  LOP3.LUT R28, R28, R9, RZ, 0xc0, !PT ;  /* 0x000000091c1c7212 */ /* 0x000fca00078ec0ff */
[----:B------:R-:W-:-:S07]  /*89e0*/  IMAD.IADD R11, R11, 0x1, R28 ;  /* 0x000000010b0b7824 */ /* 0x000fce00078e021c */
.L_x_88:
[----:B------:R-:W-:Y:S05]  /*89f0*/  BSYNC.RECONVERGENT B2 ;  /* 0x0000000000027941 */ /* 0x000fea0003800200 */
.L_x_87:
[----:B------:R-:W-:Y:S05]  /*8a00*/  @P1 BRA `(.L_x_90) ;  /* 0xfffffff800241947 */ /* 0x000fea000383ffff */
[----:B------:R-:W-:-:S07]  /*8a10*/  IMAD.MOV.U32 R6, RZ, RZ, R7 ;  /* 0x000000ffff067224 */ /* 0x000fce00078e0007 */
.L_x_77:
[----:B------:R-:W-:-:S13]  /*8a20*/  ISETP.NE.AND P1, PT, R8, RZ, PT ;  /* 0x000000ff0800720c */ /* 0x000fda0003f25270 */
[----:B------:R-:W-:Y:S05]  /*8a30*/  @!P1 BRA `(.L_x_55) ;  /* 0x0000000400609947 */ /* 0x000fea0003800000 */
[----:B------:R-:W0:Y:S01]  /*8a40*/  LDCU.64 UR4, c[0x0][0x380] ;  /* 0x00007000ff0477ac */ /* 0x000e220008000a00 */
[----:B------:R-:W-:Y:S01]  /*8a50*/  IMAD R31, R6, R0, R31 ;  /* 0x00000000061f7224 */ /* 0x000fe200078e021f */
[----:B--2---:R-:W-:Y:S02]  /*8a60*/  R2UR UR6, R14 ;  /* 0x000000000e0672ca */ /* 0x004fe400000e0000 */
[----:B------:R-:W-:Y:S02]  /*8a70*/  R2UR UR7, R15 ;  /* 0x000000000f0772ca */ /* 0x000fe400000e0000 */
[----:B0-----:R-:W-:-:S04]  /*8a80*/  IADD3 R28, P1, PT, R31, UR4, RZ ;  /* 0x000000041f1c7c10 */ /* 0x001fc8000ff3e0ff */
[----:B------:R-:W-:-:S07]  /*8a90*/  LEA.HI.X.SX32 R29, R31, UR5, 0x1, P1 ;  /* 0x000000051f1d7c11 */ /* 0x000fce00088f0eff */
[----:B------:R-:W2:Y:S01]  /*8aa0*/  LDG.E.U8 R6, desc[UR6][R28.64] ;  /* 0x000000061c067981 */ /* 0x000ea2000c1e1100 */
[----:B------:R-:W-:Y:S01]  /*8ab0*/  BSSY.RECONVERGENT B2, `(.L_x_91) ;  /* 0x0000016000027945 */ /* 0x000fe20003800200 */
[----:B--2--5:R-:W-:-:S13]  /*8ac0*/  ISETP.NE.AND P1, PT, R3, R6, PT ;  /* 0x000000060300720c */ /* 0x024fda0003f25270 */
        /* <DEDUP_REMOVED lines=12> */
.L_x_93:
[----:B------:R-:W-:-:S05]  /*8b90*/  IMAD.IADD R13, R31, 0x1, -R0 ;  /* 0x000000011f0d7824 */ /* 0x000fca00078e0a00 */
[----:B------:R-:W-:-:S04]  /*8ba0*/  SHF.R.S32.HI R6, RZ, 0x1f, R13 ;  /* 0x0000001fff067819 */ /* 0x000fc8000001140d */
[----:B------:R-:W-:-:S05]  /*8bb0*/  LOP3.LUT R6, R6, R9, RZ, 0xc0, !PT ;  /* 0x0000000906067212 */ /* 0x000fca00078ec0ff */
[----:B------:R-:W-:-:S04]  /*8bc0*/  IMAD.IADD R13, R13, 0x1, R6 ;  /* 0x000000010d0d7824 */ /* 0x000fc800078e0206 */
[----:B------:R-:W-:-:S05]  /*8bd0*/  IMAD.IADD R11, R13, 0x1, -R0 ;  /* 0x000000010d0b7824 */ /* 0x000fca00078e0a00 */
[----:B------:R-:W-:-:S04]  /*8be0*/  SHF.R.S32.HI R6, RZ, 0x1f, R11 ;  /* 0x0000001fff067819 */ /* 0x000fc8000001140b */
[----:B------:R-:W-:-:S05]  /*8bf0*/  LOP3.LUT R6, R6, R9, RZ, 0xc0, !PT ;  /* 0x0000000906067212 */ /* 0x000fca00078ec0ff */
[----:B------:R-:W-:-:S07]  /*8c00*/  IMAD.IADD R11, R11, 0x1, R6 ;  /* 0x000000010b0b7824 */ /* 0x000fce00078e0206 */
.L_x_92:
[----:B------:R-:W-:Y:S05]  /*8c10*/  BSYNC.RECONVERGENT B2 ;  /* 0x0000000000027941 */ /* 0x000fea0003800200 */
.L_x_91:
[----:B------:R-:W-:-:S13]  /*8c20*/  ISETP.NE.AND P1, PT, R8, 0x1, PT ;  /* 0x000000010800780c */ /* 0x000fda0003f25270 */
[----:B------:R-:W-:Y:S05]  /*8c30*/  @!P1 BRA `(.L_x_55) ;  /* 0x0000000000e09947 */ /* 0x000fea0003800000 */
        /* <DEDUP_REMOVED lines=20> */
.L_x_96:
[----:B------:R-:W-:-:S04]  /*8d80*/  SHF.R.S32.HI R6, RZ, 0x1f, R31 ;  /* 0x0000001fff067819 */ /* 0x000fc8000001141f */
[----:B------:R-:W-:-:S05]  /*8d90*/  LOP3.LUT R6, R6, R9, RZ, 0xc0, !PT ;  /* 0x0000000906067212 */ /* 0x000fca00078ec0ff */
[----:B------:R-:W-:-:S04]  /*8da0*/  IMAD.IADD R13, R31, 0x1, R6 ;  /* 0x000000011f0d7824 */ /* 0x000fc800078e0206 */
[----:B------:R-:W-:-:S05]  /*8db0*/  IMAD.IADD R11, R13, 0x1, -R0 ;  /* 0x000000010d0b7824 */ /* 0x000fca00078e0a00 */
[----:B------:R-:W-:-:S04]  /*8dc0*/  SHF.R.S32.HI R6, RZ, 0x1f, R11 ;  /* 0x0000001fff067819 */ /* 0x000fc8000001140b */
[----:B------:R-:W-:-:S05]  /*8dd0*/  LOP3.LUT R6, R6, R9, RZ, 0xc0, !PT ;  /* 0x0000000906067212 */ /* 0x000fca00078ec0ff */
[----:B------:R-:W-:-:S07]  /*8de0*/  IMAD.IADD R11, R11, 0x1, R6 ;  /* 0x000000010b0b7824 */ /* 0x000fce00078e0206 */
.L_x_95:
[----:B------:R-:W-:Y:S05]  /*8df0*/  BSYNC.RECONVERGENT B2 ;  /* 0x0000000000027941 */ /* 0x000fea0003800200 */
.L_x_94:
[----:B------:R-:W-:-:S13]  /*8e00*/  ISETP.NE.AND P1, PT, R8, 0x2, PT ;  /* 0x000000020800780c */ /* 0x000fda0003f25270 */
[----:B------:R-:W-:Y:S05]  /*8e10*/  @!P1 BRA `(.L_x_55) ;  /* 0x0000000000689947 */ /* 0x000fea0003800000 */
[----:B------:R-:W-:Y:S02]  /*8e20*/  R2UR UR4, R14 ;  /* 0x000000000e0472ca */ /* 0x000fe400000e0000 */
[----:B------:R-:W-:Y:S02]  /*8e30*/  R2UR UR5, R15 ;  /* 0x000000000f0572ca */ /* 0x000fe400000e0000 */
[----:B------:R-:W-:-:S05]  /*8e40*/  IADD3 R28, P1, PT, R28, R0, RZ ;  /* 0x000000001c1c7210 */ /* 0x000fca0007f3e0ff */
[----:B------:R-:W-:-:S06]  /*8e50*/  IMAD.X R29, RZ, RZ, R29, P1 ;  /* 0x000000ffff1d7224 */ /* 0x000fcc00008e061d */
[----:B------:R-:W2:Y:S02]  /*8e60*/  LDG.E.U8 R28, desc[UR4][R28.64] ;  /* 0x000000041c1c7981 */ /* 0x000ea4000c1e1100 */
        /* <DEDUP_REMOVED lines=14> */
.L_x_97:
[----:B------:R-:W-:-:S04]  /*8f50*/  SHF.R.S32.HI R6, RZ, 0x1f, R33 ;  /* 0x0000001fff067819 */ /* 0x000fc80000011421 */
[----:B------:R-:W-:-:S05]  /*8f60*/  LOP3.LUT R6, R6, R9, RZ, 0xc0, !PT ;  /* 0x0000000906067212 */ /* 0x000fca00078ec0ff */
[----:B------:R-:W-:-:S04]  /*8f70*/  IMAD.IADD R13, R33, 0x1, R6 ;  /* 0x00000001210d7824 */ /* 0x000fc800078e0206 */
[----:B------:R-:W-:-:S05]  /*8f80*/  IMAD.IADD R0, R13, 0x1, -R0 ;  /* 0x000000010d007824 */ /* 0x000fca00078e0a00 */
[----:B------:R-:W-:-:S04]  /*8f90*/  SHF.R.S32.HI R6, RZ, 0x1f, R0 ;  /* 0x0000001fff067819 */ /* 0x000fc80000011400 */
[----:B------:R-:W-:-:S05]  /*8fa0*/  LOP3.LUT R11, R6, R9, RZ, 0xc0, !PT ;  /* 0x00000009060b7212 */ /* 0x000fca00078ec0ff */
[----:B------:R-:W-:-:S07]  /*8fb0*/  IMAD.IADD R11, R0, 0x1, R11 ;  /* 0x00000001000b7824 */ /* 0x000fce00078e020b */
.L_x_55:
[----:B------:R-:W-:Y:S05]  /*8fc0*/  BSYNC.RECONVERGENT B0 ;  /* 0x0000000000007941 */ /* 0x000fea0003800200 */
.L_x_53:
[----:B-----5:R-:W3:Y:S02]  /*8fd0*/  LDL.U8 R0, [R10+0x1] ;  /* 0x000001000a007983 */ /* 0x020ee40000100000 */
[----:B---3--:R-:W-:-:S13]  /*8fe0*/  ISETP.NE.AND P1, PT, R0, 0xa, PT ;  /* 0x0000000a0000780c */ /* 0x008fda0003f25270 */
[----:B------:R-:W-:Y:S05]  /*8ff0*/  @!P1 BRA `(.L_x_98) ;  /* 0x0000000000509947 */ /* 0x000fea0003800000 */
[----:B------:R-:W0:Y:S01]  /*9000*/  LDCU.64 UR4, c[0x0][0x380] ;  /* 0x00007000ff0477ac */ /* 0x000e220008000a00 */
[----:B--2---:R-:W-:Y:S02]  /*9010*/  R2UR UR6, R14 ;  /* 0x000000000e0672ca */ /* 0x004fe400000e0000 */
[----:B------:R-:W-:Y:S02]  /*9020*/  R2UR UR7, R15 ;  /* 0x000000000f0772ca */ /* 0x000fe400000e0000 */
[----:B0-----:R-:W-:-:S04]  /*9030*/  IADD3 R28, P1, PT, R13, UR4, RZ ;  /* 0x000000040d1c7c10 */ /* 0x001fc8000ff3e0ff */
[----:B------:R-:W-:-:S07]  /*9040*/  LEA.HI.X.SX32 R29, R13, UR5, 0x1, P1 ;  /* 0x000000050d1d7c11 */ /* 0x000fce00088f0eff */
[----:B------:R-:W2:Y:S01]  /*9050*/  LDG.E.U8 R29, desc[UR6][R28.64] ;  /* 0x000000061c1d7981 */ /* 0x000ea2000c1e1100 */
[----:B------:R-:W-:Y:S02]  /*9060*/  R2UR UR8, R14 ;  /* 0x000000000e0872ca */ /* 0x000fe400000e0000 */
[----:B------:R-:W-:Y:S02]  /*9070*/  R2UR UR9, R15 ;  /* 0x000000000f0972ca */ /* 0x000fe400000e0000 */
[----:B------:R-:W-:-:S04]  /*9080*/  IADD3 R30, P1, PT, R11, UR4, RZ ;  /* 0x000000040b1e7c10 */ /* 0x000fc8000ff3e0ff */
[----:B------:R-:W-:Y:S02]  /*9090*/  LEA.HI.X.SX32 R31, R11, UR5, 0x1, P1 ;  /* 0x000000050b1f7c11 */ /* 0x000fe400088f0eff */
[----:B------:R-:W-:Y:S01]  /*90a0*/  R2UR UR4, R14 ;  /* 0x000000000e0472ca */ /* 0x000fe200000e0000 */
[----:B--2---:R0:W-:Y:S04]  /*90b0*/  ST.E.U8 desc[UR6][R20.64], R29 ;  /* 0x0000001d14007985 */ /* 0x0041e8000c101106 */
[----:B------:R-:W2:Y:S01]  /*90c0*/  LDG.E.U8 R31, desc[UR8][R30.64] ;  /* 0x000000081e1f7981 */ /* 0x000ea2000c1e1100 */
[----:B------:R-:W-:Y:S01]  /*90d0*/  R2UR UR5, R15 ;  /* 0x000000000f0572ca */ /* 0x000fe200000e0000 */
[----:B------:R-:W-:Y:S01]  /*90e0*/  VIADD R10, R10, 0x1 ;  /* 0x000000010a0a7836 */ /* 0x000fe20000000000 */
[----:B------:R-:W-:Y:S01]  /*90f0*/  IADD3 R13, P1, PT, R20, 0x2, RZ ;  /* 0x00000002140d7810 */ /* 0x000fe20007f3e0ff */
[----:B------:R-:W-:-:S04]  /*9100*/  IMAD.MOV.U32 R12, RZ, RZ, R11 ;  /* 0x000000ffff0c7224 */ /* 0x000fc800078e000b */
[----:B------:R-:W-:-:S06]  /*9110*/  IMAD.X R28, RZ, RZ, R21, P1 ;  /* 0x000000ffff1c7224 */ /* 0x000fcc00008e0615 */
[----:B--2---:R0:W-:Y:S01]  /*9120*/  ST.E.U8 desc[UR4][R20.64+0x1], R31 ;  /* 0x0000011f14007985 */ /* 0x0041e2000c101104 */
[----:B------:R-:W-:Y:S05]  /*9130*/  BRA `(.L_x_99) ;  /* 0xffffffbc007c7947 */ /* 0x000fea000383ffff */
.L_x_98:
[----:B------:R-:W-:Y:S05]  /*9140*/  BSYNC.RECONVERGENT B1 ;  /* 0x0000000000017941 */ /* 0x000fea0003800200 */
.L_x_52:
        /* <DEDUP_REMOVED lines=11> */
[----:B--2---:R-:W-:Y:S04]  /*9200*/  ST.E.U8 desc[UR6][R20.64], R7 ;  /* 0x0000000714007985 */ /* 0x004fe8000c101106 */
[----:B------:R-:W2:Y:S01]  /*9210*/  LDG.E.U8 R9, desc[UR8][R8.64] ;  /* 0x0000000808097981 */ /* 0x000ea2000c1e1100 */
[----:B------:R-:W-:Y:S01]  /*9220*/  R2UR UR5, R15 ;  /* 0x000000000f0572ca */ /* 0x000fe200000e0000 */
[----:B------:R-:W-:Y:S02]  /*9230*/  IMAD.MOV.U32 R10, RZ, RZ, R26 ;  /* 0x000000ffff0a7224 */ /* 0x000fe400078e001a */
[----:B------:R-:W-:-:S10]  /*9240*/  IMAD.MOV.U32 R11, RZ, RZ, 0x0 ;  /* 0x00000000ff0b7424 */ /* 0x000fd400078e00ff */
[----:B--2---:R0:W-:Y:S02]  /*9250*/  ST.E.U8 desc[UR4][R20.64+0x1], R9 ;  /* 0x0000010914007985 */ /* 0x0041e4000c101104 */
[----:B0-----:R-:W-:Y:S05]  /*9260*/  RET.REL.NODEC R10 `(_Z11randomWordsPcS_iPii) ;  /* 0xffffff6c0a647950 */ /* 0x001fea0003c3ffff */
.L_x_100:
[----:B------:R-:W-:-:S00]  /*9270*/  BRA `(.L_x_100) ;  /* 0xfffffffc00fc7947 */ /* 0x000fc0000383ffff */
[----:B------:R-:W-:-:S00]  /*9280*/  NOP ;  /* 0x0000000000007918 */ /* 0x000fc00000000000 */
[----:B------:R-:W-:-:S00]  /*9290*/  NOP ;  /* 0x0000000000007918 */ /* 0x000fc00000000000 */
[----:B------:R-:W-:-:S00]  /*92a0*/  NOP ;  /* 0x0000000000007918 */ /* 0x000fc00000000000 */
[----:B------:R-:W-:-:S00]  /*92b0*/  NOP ;  /* 0x0000000000007918 */ /* 0x000fc00000000000 */
[----:B------:R-:W-:-:S00]  /*92c0*/  NOP ;  /* 0x0000000000007918 */ /* 0x000fc00000000000 */
[----:B------:R-:W-:-:S00]  /*92d0*/  NOP ;  /* 0x0000000000007918 */ /* 0x000fc00000000000 */
[----:B------:R-:W-:-:S00]  /*92e0*/  NOP ;  /* 0x0000000000007918 */ /* 0x000fc00000000000 */
[----:B------:R-:W-:-:S00]  /*92f0*/  NOP ;  /* 0x0000000000007918 */ /* 0x000fc00000000000 */
.L_x_101:


//--------------------- .nv.global.init           --------------------------
	.section	.nv.global.init,"aw",@progbits
	.align	4
.nv.global.init:
	.type		mrg32k3aM1SubSeq,@object
	.size		mrg32k3aM1SubSeq,(mrg32k3aM2SubSeq - mrg32k3aM1SubSeq)
mrg32k3aM1SubSeq:
        /*0000*/ 	.byte	0x0b, 0xcc, 0xee, 0x04, 0x73, 0x29, 0x8b, 0x6f, 0xf6, 0x53, 0x03, 0xf6, 0x23, 0xf6, 0xea, 0xda
        /* <DEDUP_REMOVED lines=125> */
	.type		mrg32k3aM2SubSeq,@object
	.size		mrg32k3aM2SubSeq,(mrg32k3aM1 - mrg32k3aM2SubSeq)
mrg32k3aM2SubSeq:
        /* <DEDUP_REMOVED lines=126> */
	.type		mrg32k3aM1,@object
	.size		mrg32k3aM1,(mrg32k3aM1Seq - mrg32k3aM1)
mrg32k3aM1:
        /* <DEDUP_REMOVED lines=144> */
	.type		mrg32k3aM1Seq,@object
	.size		mrg32k3aM1Seq,(mrg32k3aM2 - mrg32k3aM1Seq)
mrg32k3aM1Seq:
        /* <DEDUP_REMOVED lines=144> */
	.type		mrg32k3aM2,@object
	.size		mrg32k3aM2,(mrg32k3aM2Seq - mrg32k3aM2)
mrg32k3aM2:
        /* <DEDUP_REMOVED lines=144> */
	.type		mrg32k3aM2Seq,@object
	.size		mrg32k3aM2Seq,(precalc_xorwow_matrix - mrg32k3aM2Seq)
mrg32k3aM2Seq:
        /* <DEDUP_REMOVED lines=144> */
	.type		precalc_xorwow_matrix,@object
	.size		precalc_xorwow_matrix,(precalc_xorwow_offset_matrix - precalc_xorwow_matrix)
precalc_xorwow_matrix:
        /* <DEDUP_REMOVED lines=6400> */
	.type		precalc_xorwow_offset_matrix,@object
	.size		precalc_xorwow_offset_matrix,(.L_1 - precalc_xorwow_offset_matrix)
precalc_xorwow_offset_matrix:
        /* <DEDUP_REMOVED lines=6400> */
.L_1:


//--------------------- .nv.shared.reserved.0     --------------------------
	.section	.nv.shared.reserved.0,"aw",@nobits
	.weak		__nv_reservedSMEM_offset_0_alias
	.size		__nv_reservedSMEM_offset_0_alias, 0, 64
	.other		__nv_reservedSMEM_offset_0_alias,@"STO_CUDA_RESERVED_SHARED STV_DEFAULT"
__nv_reservedSMEM_offset_0_alias:
	.zero		0
	.zero		64


//--------------------- .nv.constant0._Z11randomWordsPcS_iPii --------------------------
	.section	.nv.constant0._Z11randomWordsPcS_iPii,"a",@progbits
	.sectionflags	@""
	.align	4
.nv.constant0._Z11randomWordsPcS_iPii:
	.zero		932


//--------------------- SYMBOLS --------------------------

	.type		.nv.reservedSmem.offset0,@object
	.size		.nv.reservedSmem.offset0,0x4
	.type		malloc,@function
